	.target	sm_100

	.elftype	@"ET_EXEC"


//--------------------- .note.nv.tkinfo           --------------------------
	.section	.note.nv.tkinfo,"",@"SHT_NOTE"
	.sectionflags	@"SHF_NOTE_NV_TKINFO"
	.tkinfo
        /*0018*/ 	.word	0x00000081
        /*0030*/ 	.string	""
        /*0030*/ 	.string	"ptxas"
        /*0030*/ 	.string	"Cuda compilation tools, release 12.9, V12.9.86"
        /*0030*/ 	.string	"Build cuda_12.9.r12.9/compiler.36037853_0"
        /*0030*/ 	.string	"-regUsageLevel 10 -arch sm_100f -m 64 "



//--------------------- .note.nv.cuver            --------------------------
	.section	.note.nv.cuver,"",@"SHT_NOTE"
	.sectionflags	@"SHF_NOTE_NV_CUVER"
        /*0018*/ 	.short	0x0001
        /*001a*/ 	.short	0x0064
        /*001c*/ 	.short	0x0001
        /*001e*/ 	.short	0x0000
        /*0020*/ 	.short	0x0001
        /*0022*/ 	.short	0x0000


//--------------------- .nv.info                  --------------------------
	.section	.nv.info,"",@"SHT_CUDA_INFO"
	.align	4


	//----- nvinfo : EIATTR_REGCOUNT
	.align		4
        /*0000*/ 	.byte	0x04, 0x2f
        /*0002*/ 	.short	(.L_15 - .L_14)
	.align		4
.L_14:
        /*0004*/ 	.word	index@(_ZN9deep_gemm24sm100_fp8_gemm_1d1d_implILN4cute4UMMA5MajorE0ELS3_0ELj0ELj4096ELj7168ELj128ELj224ELj128ELj1ELj128ELj128ELj64ELj4ELj128ELj128ELj1ELb0ELj150ELNS_8GemmTypeE0ELb0EN7cutlass10bfloat16_tENS_16EpilogueIdentityEEEvPijjj14CUtensorMap_stS9_S9_S9_S9_)
        /*0008*/ 	.word	0x00000038


	//----- nvinfo : EIATTR_FRAME_SIZE
	.align		4
.L_15:
        /*000c*/ 	.byte	0x04, 0x11
        /*000e*/ 	.short	(.L_17 - .L_16)
	.align		4
.L_16:
        /*0010*/ 	.word	index@($__internal_3_$__cuda_sm20_div_u16)
        /*0014*/ 	.word	0x00000000


	//----- nvinfo : EIATTR_FRAME_SIZE
	.align		4
.L_17:
        /*0018*/ 	.byte	0x04, 0x11
        /*001a*/ 	.short	(.L_19 - .L_18)
	.align		4
.L_18:
        /*001c*/ 	.word	index@($__internal_2_$__cuda_sm10x_tcgen05_guardrail_trap_unallocated_columns_being_dealloced)
        /*0020*/ 	.word	0x00000000


	//----- nvinfo : EIATTR_FRAME_SIZE
	.align		4
.L_19:
        /*0024*/ 	.byte	0x04, 0x11
        /*0026*/ 	.short	(.L_21 - .L_20)
	.align		4
.L_20:
        /*0028*/ 	.word	index@($__internal_1_$__cuda_sm10x_tcgen05_guardrail_trap_phase_invalid_during_alloc)
        /*002c*/ 	.word	0x00000000


	//----- nvinfo : EIATTR_FRAME_SIZE
	.align		4
.L_21:
        /*0030*/ 	.byte	0x04, 0x11
        /*0032*/ 	.short	(.L_23 - .L_22)
	.align		4
.L_22:
        /*0034*/ 	.word	index@($__internal_0_$__cuda_sm10x_tcgen05_guardrail_trap_col_being_dealloced_not_returned_by_alloc)
        /*0038*/ 	.word	0x00000000


	//----- nvinfo : EIATTR_FRAME_SIZE
	.align		4
.L_23:
        /*003c*/ 	.byte	0x04, 0x11
        /*003e*/ 	.short	(.L_25 - .L_24)
	.align		4
.L_24:
        /*0040*/ 	.word	index@(_ZN9deep_gemm24sm100_fp8_gemm_1d1d_implILN4cute4UMMA5MajorE0ELS3_0ELj0ELj4096ELj7168ELj128ELj224ELj128ELj1ELj128ELj128ELj64ELj4ELj128ELj128ELj1ELb0ELj150ELNS_8GemmTypeE0ELb0EN7cutlass10bfloat16_tENS_16EpilogueIdentityEEEvPijjj14CUtensorMap_stS9_S9_S9_S9_)
        /*0044*/ 	.word	0x00000000


	//----- nvinfo : EIATTR_MIN_STACK_SIZE
	.align		4
.L_25:
        /*0048*/ 	.byte	0x04, 0x12
        /*004a*/ 	.short	(.L_27 - .L_26)
	.align		4
.L_26:
        /*004c*/ 	.word	index@(_ZN9deep_gemm24sm100_fp8_gemm_1d1d_implILN4cute4UMMA5MajorE0ELS3_0ELj0ELj4096ELj7168ELj128ELj224ELj128ELj1ELj128ELj128ELj64ELj4ELj128ELj128ELj1ELb0ELj150ELNS_8GemmTypeE0ELb0EN7cutlass10bfloat16_tENS_16EpilogueIdentityEEEvPijjj14CUtensorMap_stS9_S9_S9_S9_)
        /*0050*/ 	.word	0x00000000
.L_27:


//--------------------- .nv.info._ZN9deep_gemm24sm100_fp8_gemm_1d1d_implILN4cute4UMMA5MajorE0ELS3_0ELj0ELj4096ELj7168ELj128ELj224ELj128ELj1ELj128ELj128ELj64ELj4ELj128ELj128ELj1ELb0ELj150ELNS_8GemmTypeE0ELb0EN7cutlass10bfloat16_tENS_16EpilogueIdentityEEEvPijjj14CUtensorMap_stS9_S9_S9_S9_ --------------------------
	.section	.nv.info._ZN9deep_gemm24sm100_fp8_gemm_1d1d_implILN4cute4UMMA5MajorE0ELS3_0ELj0ELj4096ELj7168ELj128ELj224ELj128ELj1ELj128ELj128ELj64ELj4ELj128ELj128ELj1ELb0ELj150ELNS_8GemmTypeE0ELb0EN7cutlass10bfloat16_tENS_16EpilogueIdentityEEEvPijjj14CUtensorMap_stS9_S9_S9_S9_,"",@"SHT_CUDA_INFO"
	.sectionflags	@""
	.align	4


	//----- nvinfo : EIATTR_CUDA_API_VERSION
	.align		4
        /*0000*/ 	.byte	0x04, 0x37
        /*0002*/ 	.short	(.L_29 - .L_28)
.L_28:
        /*0004*/ 	.word	0x00000081


	//----- nvinfo : EIATTR_KPARAM_INFO
	.align		4
.L_29:
        /*0008*/ 	.byte	0x04, 0x17
        /*000a*/ 	.short	(.L_31 - .L_30)
.L_30:
        /*000c*/ 	.word	0x00000000
        /*0010*/ 	.short	0x0008
        /*0012*/ 	.short	0x0240
        /*0014*/ 	.byte	0x00, 0xf0, 0x01, 0x02


	//----- nvinfo : EIATTR_KPARAM_INFO
	.align		4
.L_31:
        /*0018*/ 	.byte	0x04, 0x17
        /*001a*/ 	.short	(.L_33 - .L_32)
.L_32:
        /*001c*/ 	.word	0x00000000
        /*0020*/ 	.short	0x0007
        /*0022*/ 	.short	0x01c0
        /*0024*/ 	.byte	0x00, 0xf0, 0x01, 0x02


	//----- nvinfo : EIATTR_KPARAM_INFO
	.align		4
.L_33:
        /*0028*/ 	.byte	0x04, 0x17
        /*002a*/ 	.short	(.L_35 - .L_34)
.L_34:
        /*002c*/ 	.word	0x00000000
        /*0030*/ 	.short	0x0006
        /*0032*/ 	.short	0x0140
        /*0034*/ 	.byte	0x00, 0xf0, 0x01, 0x02


	//----- nvinfo : EIATTR_KPARAM_INFO
	.align		4
.L_35:
        /*0038*/ 	.byte	0x04, 0x17
        /*003a*/ 	.short	(.L_37 - .L_36)
.L_36:
        /*003c*/ 	.word	0x00000000
        /*0040*/ 	.short	0x0005
        /*0042*/ 	.short	0x00c0
        /*0044*/ 	.byte	0x00, 0xf0, 0x01, 0x02


	//----- nvinfo : EIATTR_KPARAM_INFO
	.align		4
.L_37:
        /*0048*/ 	.byte	0x04, 0x17
        /*004a*/ 	.short	(.L_39 - .L_38)
.L_38:
        /*004c*/ 	.word	0x00000000
        /*0050*/ 	.short	0x0004
        /*0052*/ 	.short	0x0040
        /*0054*/ 	.byte	0x00, 0xf0, 0x01, 0x02


	//----- nvinfo : EIATTR_KPARAM_INFO
	.align		4
.L_39:
        /*0058*/ 	.byte	0x04, 0x17
        /*005a*/ 	.short	(.L_41 - .L_40)
.L_40:
        /*005c*/ 	.word	0x00000000
        /*0060*/ 	.short	0x0003
        /*0062*/ 	.short	0x0010
        /*0064*/ 	.byte	0x00, 0xf0, 0x11, 0x00


	//----- nvinfo : EIATTR_KPARAM_INFO
	.align		4
.L_41:
        /*0068*/ 	.byte	0x04, 0x17
        /*006a*/ 	.short	(.L_43 - .L_42)
.L_42:
        /*006c*/ 	.word	0x00000000
        /*0070*/ 	.short	0x0002
        /*0072*/ 	.short	0x000c
        /*0074*/ 	.byte	0x00, 0xf0, 0x11, 0x00


	//----- nvinfo : EIATTR_KPARAM_INFO
	.align		4
.L_43:
        /*0078*/ 	.byte	0x04, 0x17
        /*007a*/ 	.short	(.L_45 - .L_44)
.L_44:
        /*007c*/ 	.word	0x00000000
        /*0080*/ 	.short	0x0001
        /*0082*/ 	.short	0x0008
        /*0084*/ 	.byte	0x00, 0xf0, 0x11, 0x00


	//----- nvinfo : EIATTR_KPARAM_INFO
	.align		4
.L_45:
        /*0088*/ 	.byte	0x04, 0x17
        /*008a*/ 	.short	(.L_47 - .L_46)
.L_46:
        /*008c*/ 	.word	0x00000000
        /*0090*/ 	.short	0x0000
        /*0092*/ 	.short	0x0000
        /*0094*/ 	.byte	0x00, 0xf5, 0x21, 0x00


	//----- nvinfo : EIATTR_AT_ENTRY_FRAGMENTS
	.align		4
.L_47:
        /*0098*/ 	.byte	0x04, 0x4f
        /*009a*/ 	.short	(.L_49 - .L_48)


	//   ....[0]....
.L_48:
        /*009c*/ 	.word	0x00000004


	//----- nvinfo : EIATTR_RESERVED_SMEM_USED
	.align		4
.L_49:
        /*00a0*/ 	.byte	0x01, 0x41
	.zero		2


	//----- nvinfo : EIATTR_SPARSE_MMA_MASK
	.align		4
        /*00a4*/ 	.byte	0x03, 0x50
        /*00a6*/ 	.short	0x0000


	//----- nvinfo : EIATTR_TCGEN05_1CTA_USED
	.align		4
        /*00a8*/ 	.byte	0x01, 0x51
	.zero		2


	//----- nvinfo : EIATTR_MAXREG_COUNT
	.align		4
        /*00ac*/ 	.byte	0x03, 0x1b
        /*00ae*/ 	.short	0x00ff


	//----- nvinfo : EIATTR_NUM_BARRIERS
	.align		4
        /*00b0*/ 	.byte	0x02, 0x4c
        /*00b2*/ 	.byte	0x09
	.zero		1


	//----- nvinfo : EIATTR_INT_WARP_WIDE_INSTR_OFFSETS
	.align		4
        /*00b4*/ 	.byte	0x04, 0x31
        /*00b6*/ 	.short	(.L_51 - .L_50)


	//   ....[0]....
.L_50:
        /*00b8*/ 	.word	0x00003f40


	//   ....[1]....
        /*00bc*/ 	.word	0x00003f60


	//----- nvinfo : EIATTR_COOP_GROUP_MASK_REGIDS
	.align		4
.L_51:
        /*00c0*/ 	.byte	0x04, 0x29
        /*00c2*/ 	.short	(.L_53 - .L_52)


	//   ....[0]....
.L_52:
        /*00c4*/ 	.word	0xffffffff


	//   ....[1]....
        /*00c8*/ 	.word	0xffffffff


	//   ....[2]....
        /*00cc*/ 	.word	0xffffffff


	//   ....[3]....
        /*00d0*/ 	.word	0xffffffff


	//   ....[4]....
        /*00d4*/ 	.word	0xffffffff


	//   ....[5]....
        /*00d8*/ 	.word	0xffffffff


	//   ....[6]....
        /*00dc*/ 	.word	0xffffffff


	//   ....[7]....
        /*00e0*/ 	.word	0xffffffff


	//   ....[8]....
        /*00e4*/ 	.word	0xffffffff


	//   ....[9]....
        /*00e8*/ 	.word	0xffffffff


	//   ....[10]....
        /*00ec*/ 	.word	0xffffffff


	//   ....[11]....
        /*00f0*/ 	.word	0xffffffff


	//   ....[12]....
        /*00f4*/ 	.word	0xffffffff


	//   ....[13]....
        /*00f8*/ 	.word	0xffffffff


	//----- nvinfo : EIATTR_COOP_GROUP_INSTR_OFFSETS
	.align		4
.L_53:
        /*00fc*/ 	.byte	0x04, 0x28
        /*00fe*/ 	.short	(.L_55 - .L_54)


	//   ....[0]....
.L_54:
        /*0100*/ 	.word	0x00000030


	//   ....[1]....
        /*0104*/ 	.word	0x00000470


	//   ....[2]....
        /*0108*/ 	.word	0x00000730


	//   ....[3]....
        /*010c*/ 	.word	0x00000b70


	//   ....[4]....
        /*0110*/ 	.word	0x00000c20


	//   ....[5]....
        /*0114*/ 	.word	0x00000cd0


	//   ....[6]....
        /*0118*/ 	.word	0x000012c0


	//   ....[7]....
        /*011c*/ 	.word	0x000012e0


	//   ....[8]....
        /*0120*/ 	.word	0x00001300


	//   ....[9]....
        /*0124*/ 	.word	0x00001550


	//   ....[10]....
        /*0128*/ 	.word	0x00001580


	//   ....[11]....
        /*012c*/ 	.word	0x000015c0


	//   ....[12]....
        /*0130*/ 	.word	0x00003e60


	//   ....[13]....
        /*0134*/ 	.word	0x00004020


	//----- nvinfo : EIATTR_VRC_CTA_INIT_COUNT
	.align		4
.L_55:
        /*0138*/ 	.byte	0x02, 0x4a
        /*013a*/ 	.byte	0x80
	.zero		1


	//----- nvinfo : EIATTR_MBARRIER_INSTR_OFFSETS
	.align		4
        /*013c*/ 	.byte	0x04, 0x39
        /*013e*/ 	.short	(.L_57 - .L_56)


	//   ....[0]....
.L_56:
        /*0140*/ 	.word	0x00000330
        /*0144*/ 	.word	0x000000ff
        /*0148*/ 	.word	0x00031800
        /*014c*/ 	.short	0x0100
        /*014e*/ 	.byte	0x05
	.zero		1


	//   ....[1]....
        /*0150*/ 	.word	0x00000340
        /*0154*/ 	.word	0x000000ff
        /*0158*/ 	.word	0x00031820
        /*015c*/ 	.short	0x0100
        /*015e*/ 	.byte	0x05
	.zero		1


	//   ....[2]....
        /*0160*/ 	.word	0x00000350
        /*0164*/ 	.word	0x000000ff
        /*0168*/ 	.word	0x00031840
        /*016c*/ 	.short	0x0100
        /*016e*/ 	.byte	0x05
	.zero		1


	//   ....[3]....
        /*0170*/ 	.word	0x00000360
        /*0174*/ 	.word	0x000000ff
        /*0178*/ 	.word	0x00031808
        /*017c*/ 	.short	0x0100
        /*017e*/ 	.byte	0x05
	.zero		1


	//   ....[4]....
        /*0180*/ 	.word	0x00000370
        /*0184*/ 	.word	0x000000ff
        /*0188*/ 	.word	0x00031828
        /*018c*/ 	.short	0x0100
        /*018e*/ 	.byte	0x05
	.zero		1


	//   ....[5]....
        /*0190*/ 	.word	0x00000380
        /*0194*/ 	.word	0x000000ff
        /*0198*/ 	.word	0x00031848
        /*019c*/ 	.short	0x0100
        /*019e*/ 	.byte	0x05
	.zero		1


	//   ....[6]....
        /*01a0*/ 	.word	0x00000390
        /*01a4*/ 	.word	0x000000ff
        /*01a8*/ 	.word	0x00031810
        /*01ac*/ 	.short	0x0100
        /*01ae*/ 	.byte	0x05
	.zero		1


	//   ....[7]....
        /*01b0*/ 	.word	0x000003a0
        /*01b4*/ 	.word	0x000000ff
        /*01b8*/ 	.word	0x00031830
        /*01bc*/ 	.short	0x0100
        /*01be*/ 	.byte	0x05
	.zero		1


	//   ....[8]....
        /*01c0*/ 	.word	0x000003b0
        /*01c4*/ 	.word	0x000000ff
        /*01c8*/ 	.word	0x00031850
        /*01cc*/ 	.short	0x0100
        /*01ce*/ 	.byte	0x05
	.zero		1


	//   ....[9]....
        /*01d0*/ 	.word	0x000003c0
        /*01d4*/ 	.word	0x000000ff
        /*01d8*/ 	.word	0x00031818
        /*01dc*/ 	.short	0x0100
        /*01de*/ 	.byte	0x05
	.zero		1


	//   ....[10]....
        /*01e0*/ 	.word	0x000003d0
        /*01e4*/ 	.word	0x000000ff
        /*01e8*/ 	.word	0x00031838
        /*01ec*/ 	.short	0x0100
        /*01ee*/ 	.byte	0x05
	.zero		1


	//   ....[11]....
        /*01f0*/ 	.word	0x000003e0
        /*01f4*/ 	.word	0x000000ff
        /*01f8*/ 	.word	0x00031858
        /*01fc*/ 	.short	0x0100
        /*01fe*/ 	.byte	0x05
	.zero		1


	//   ....[12]....
        /*0200*/ 	.word	0x000003f0
        /*0204*/ 	.word	0x000000ff
        /*0208*/ 	.word	0x00031860
        /*020c*/ 	.short	0x0100
        /*020e*/ 	.byte	0x05
	.zero		1


	//   ....[13]....
        /*0210*/ 	.word	0x00000400
        /*0214*/ 	.word	0x000000ff
        /*0218*/ 	.word	0x00031870
        /*021c*/ 	.short	0x0100
        /*021e*/ 	.byte	0x05
	.zero		1


	//   ....[14]....
        /*0220*/ 	.word	0x00000410
        /*0224*/ 	.word	0x000000ff
        /*0228*/ 	.word	0x00031868
        /*022c*/ 	.short	0x0100
        /*022e*/ 	.byte	0x05
	.zero		1


	//   ....[15]....
        /*0230*/ 	.word	0x00000420
        /*0234*/ 	.word	0x000000ff
        /*0238*/ 	.word	0x00031878
        /*023c*/ 	.short	0x0100
        /*023e*/ 	.byte	0x05
	.zero		1


	//   ....[16]....
        /*0240*/ 	.word	0x00000a20
        /*0244*/ 	.word	0x00000002
        /*0248*/ 	.word	0x00031800
        /*024c*/ 	.short	0x010a
        /*024e*/ 	.byte	0xff
	.zero		1


	//   ....[17]....
        /*0250*/ 	.word	0x00000db0
        /*0254*/ 	.word	0x00000002
        /*0258*/ 	.word	0x00000000
        /*025c*/ 	.short	0x0101
        /*025e*/ 	.byte	0xff
	.zero		1


	//   ....[18]....
        /*0260*/ 	.word	0x000010d0
        /*0264*/ 	.word	0x00000000
        /*0268*/ 	.word	0x00031870
        /*026c*/ 	.short	0x010a
        /*026e*/ 	.byte	0x08
	.zero		1


	//   ....[19]....
        /*0270*/ 	.word	0x00001150
        /*0274*/ 	.word	0x000000ff
        /*0278*/ 	.word	0x00031840
        /*027c*/ 	.short	0x010a
        /*027e*/ 	.byte	0x0a
	.zero		1


	//   ....[20]....
        /*0280*/ 	.word	0x00001520
        /*0284*/ 	.word	0x000000ff
        /*0288*/ 	.word	0x00031840
        /*028c*/ 	.short	0x010a
        /*028e*/ 	.byte	0x0d
	.zero		1


	//   ....[21]....
        /*0290*/ 	.word	0x00001af0
        /*0294*/ 	.word	0x00000003
        /*0298*/ 	.word	0x00031820
        /*029c*/ 	.short	0x010a
        /*029e*/ 	.byte	0xff
	.zero		1


	//   ....[22]....
        /*02a0*/ 	.word	0x00001d90
        /*02a4*/ 	.word	0x00000003
        /*02a8*/ 	.word	0x00031828
        /*02ac*/ 	.short	0x010a
        /*02ae*/ 	.byte	0xff
	.zero		1


	//   ....[23]....
        /*02b0*/ 	.word	0x00001ef0
        /*02b4*/ 	.word	0x00000003
        /*02b8*/ 	.word	0x00031830
        /*02bc*/ 	.short	0x010a
        /*02be*/ 	.byte	0xff
	.zero		1


	//   ....[24]....
        /*02c0*/ 	.word	0x00002040
        /*02c4*/ 	.word	0x00000003
        /*02c8*/ 	.word	0x00031838
        /*02cc*/ 	.short	0x010a
        /*02ce*/ 	.byte	0xff
	.zero		1


	//   ....[25]....
        /*02d0*/ 	.word	0x00002520
        /*02d4*/ 	.word	0x00000002
        /*02d8*/ 	.word	0x00031860
        /*02dc*/ 	.short	0x010a
        /*02de*/ 	.byte	0xff
	.zero		1


	//   ....[26]....
        /*02e0*/ 	.word	0x00003ce0
        /*02e4*/ 	.word	0x00000002
        /*02e8*/ 	.word	0x00000000
        /*02ec*/ 	.short	0x0101
        /*02ee*/ 	.byte	0xff
	.zero		1


	//   ....[27]....
        /*02f0*/ 	.word	0x00004050
        /*02f4*/ 	.word	0x00000002
        /*02f8*/ 	.word	0x00031800
        /*02fc*/ 	.short	0x010a
        /*02fe*/ 	.byte	0xff
	.zero		1


	//   ....[28]....
        /*0300*/ 	.word	0x000040d0
        /*0304*/ 	.word	0x00000000
        /*0308*/ 	.word	0x00031870
        /*030c*/ 	.short	0x010a
        /*030e*/ 	.byte	0xff
	.zero		1


	//   ....[29]....
        /*0310*/ 	.word	0x00004140
        /*0314*/ 	.word	0x00000002
        /*0318*/ 	.word	0x00031840
        /*031c*/ 	.short	0x010a
        /*031e*/ 	.byte	0xff
	.zero		1


	//   ....[30]....
        /*0320*/ 	.word	0x000041b0
        /*0324*/ 	.word	0x00000002
        /*0328*/ 	.word	0x00031840
        /*032c*/ 	.short	0x010a
        /*032e*/ 	.byte	0xff
	.zero		1


	//   ....[31]....
        /*0330*/ 	.word	0x00004220
        /*0334*/ 	.word	0x00000003
        /*0338*/ 	.word	0x00031820
        /*033c*/ 	.short	0x010a
        /*033e*/ 	.byte	0xff
	.zero		1


	//   ....[32]....
        /*0340*/ 	.word	0x00004280
        /*0344*/ 	.word	0x00000003
        /*0348*/ 	.word	0x00031828
        /*034c*/ 	.short	0x010a
        /*034e*/ 	.byte	0xff
	.zero		1


	//   ....[33]....
        /*0350*/ 	.word	0x000042e0
        /*0354*/ 	.word	0x00000003
        /*0358*/ 	.word	0x00031830
        /*035c*/ 	.short	0x010a
        /*035e*/ 	.byte	0xff
	.zero		1


	//   ....[34]....
        /*0360*/ 	.word	0x00004350
        /*0364*/ 	.word	0x00000003
        /*0368*/ 	.word	0x00031838
        /*036c*/ 	.short	0x010a
        /*036e*/ 	.byte	0xff
	.zero		1


	//   ....[35]....
        /*0370*/ 	.word	0x000043b0
        /*0374*/ 	.word	0x00000002
        /*0378*/ 	.word	0x00031860
        /*037c*/ 	.short	0x010a
        /*037e*/ 	.byte	0xff
	.zero		1


	//----- nvinfo : EIATTR_NUM_MBARRIERS
	.align		4
.L_57:
        /*0380*/ 	.byte	0x03, 0x38
        /*0382*/ 	.short	0x0010


	//----- nvinfo : EIATTR_EXIT_INSTR_OFFSETS
	.align		4
        /*0384*/ 	.byte	0x04, 0x1c
        /*0386*/ 	.short	(.L_59 - .L_58)


	//   ....[0]....
.L_58:
        /*0388*/ 	.word	0x00000830


	//   ....[1]....
        /*038c*/ 	.word	0x00000e10


	//   ....[2]....
        /*0390*/ 	.word	0x00000ef0


	//   ....[3]....
        /*0394*/ 	.word	0x00001840


	//   ....[4]....
        /*0398*/ 	.word	0x000018b0


	//   ....[5]....
        /*039c*/ 	.word	0x000021d0


	//   ....[6]....
        /*03a0*/ 	.word	0x00002230


	//   ....[7]....
        /*03a4*/ 	.word	0x00003e40


	//   ....[8]....
        /*03a8*/ 	.word	0x00004030


	//----- nvinfo : EIATTR_MAX_THREADS
	.align		4
.L_59:
        /*03ac*/ 	.byte	0x04, 0x05
        /*03ae*/ 	.short	(.L_61 - .L_60)
.L_60:
        /*03b0*/ 	.word	0x00000100
        /*03b4*/ 	.word	0x00000001
        /*03b8*/ 	.word	0x00000001


	//----- nvinfo : EIATTR_CRS_STACK_SIZE
	.align		4
.L_61:
        /*03bc*/ 	.byte	0x04, 0x1e
        /*03be*/ 	.short	(.L_63 - .L_62)
.L_62:
        /*03c0*/ 	.word	0x00000000


	//----- nvinfo : EIATTR_CBANK_PARAM_SIZE
	.align		4
.L_63:
        /*03c4*/ 	.byte	0x03, 0x19
        /*03c6*/ 	.short	0x02c0


	//----- nvinfo : EIATTR_PARAM_CBANK
	.align		4
        /*03c8*/ 	.byte	0x04, 0x0a
        /*03ca*/ 	.short	(.L_65 - .L_64)
	.align		4
.L_64:
        /*03cc*/ 	.word	index@(.nv.constant0._ZN9deep_gemm24sm100_fp8_gemm_1d1d_implILN4cute4UMMA5MajorE0ELS3_0ELj0ELj4096ELj7168ELj128ELj224ELj128ELj1ELj128ELj128ELj64ELj4ELj128ELj128ELj1ELb0ELj150ELNS_8GemmTypeE0ELb0EN7cutlass10bfloat16_tENS_16EpilogueIdentityEEEvPijjj14CUtensorMap_stS9_S9_S9_S9_)
        /*03d0*/ 	.short	0x0380
        /*03d2*/ 	.short	0x02c0


	//----- nvinfo : EIATTR_SW_WAR
	.align		4
.L_65:
        /*03d4*/ 	.byte	0x04, 0x36
        /*03d6*/ 	.short	(.L_67 - .L_66)
.L_66:
        /*03d8*/ 	.word	0x00000008
.L_67:


//--------------------- .nv.compat                --------------------------
	.section	.nv.compat,"",@"SHT_CUDA_COMPAT_INFO"
	.align	4
        /*0000*/ 	.byte	0x02, 0x02, 0x02, 0x00, 0x02, 0x05, 0x05, 0x00, 0x02, 0x03, 0x01, 0x00, 0x02, 0x06, 0x01, 0x00


//--------------------- .nv.callgraph             --------------------------
	.section	.nv.callgraph,"",@"SHT_CUDA_CALLGRAPH"
	.align	4
	.sectionentsize	8
	.align		4
        /*0000*/ 	.word	0x00000000
	.align		4
        /*0004*/ 	.word	0xffffffff
	.align		4
        /*0008*/ 	.word	0x00000000
	.align		4
        /*000c*/ 	.word	0xfffffffe
	.align		4
        /*0010*/ 	.word	0x00000000
	.align		4
        /*0014*/ 	.word	0xfffffffd
	.align		4
        /*0018*/ 	.word	0x00000000
	.align		4
        /*001c*/ 	.word	0xfffffffc


//--------------------- .nv.constant4             --------------------------
	.section	.nv.constant4,"a",@progbits
	.align	8
	.align		8
.nv.constant4:
        /*0000*/ 	.dword	_ZN47_INTERNAL_aadf507f_9_kernel_cu_88a5401a_28962764cuda3std3__45__cpo5beginE
	.align		8
        /*0008*/ 	.dword	_ZN47_INTERNAL_aadf507f_9_kernel_cu_88a5401a_28962764cuda3std3__45__cpo3endE
	.align		8
        /*0010*/ 	.dword	_ZN47_INTERNAL_aadf507f_9_kernel_cu_88a5401a_28962764cuda3std3__45__cpo6cbeginE
	.align		8
        /*0018*/ 	.dword	_ZN47_INTERNAL_aadf507f_9_kernel_cu_88a5401a_28962764cuda3std3__45__cpo4cendE
	.align		8
        /*0020*/ 	.dword	_ZN47_INTERNAL_aadf507f_9_kernel_cu_88a5401a_28962764cuda3std3__449_GLOBAL__N__aadf507f_9_kernel_cu_88a5401a_28962766ignoreE
	.align		8
        /*0028*/ 	.dword	_ZN47_INTERNAL_aadf507f_9_kernel_cu_88a5401a_28962764cuda3std3__419piecewise_constructE
	.align		8
        /*0030*/ 	.dword	_ZN47_INTERNAL_aadf507f_9_kernel_cu_88a5401a_28962764cuda3std3__48in_placeE
	.align		8
        /*0038*/ 	.dword	_ZN47_INTERNAL_aadf507f_9_kernel_cu_88a5401a_28962764cuda3std6ranges3__45__cpo4swapE
	.align		8
        /*0040*/ 	.dword	_ZN47_INTERNAL_aadf507f_9_kernel_cu_88a5401a_28962764cuda3std6ranges3__45__cpo9iter_moveE
	.align		8
        /*0048*/ 	.dword	_ZN47_INTERNAL_aadf507f_9_kernel_cu_88a5401a_28962764cute7productE
	.align		8
        /*0050*/ 	.dword	_ZN47_INTERNAL_aadf507f_9_kernel_cu_88a5401a_28962764cute1_E


//--------------------- .text._ZN9deep_gemm24sm100_fp8_gemm_1d1d_implILN4cute4UMMA5MajorE0ELS3_0ELj0ELj4096ELj7168ELj128ELj224ELj128ELj1ELj128ELj128ELj64ELj4ELj128ELj128ELj1ELb0ELj150ELNS_8GemmTypeE0ELb0EN7cutlass10bfloat16_tENS_16EpilogueIdentityEEEvPijjj14CUtensorMap_stS9_S9_S9_S9_ --------------------------
	.section	.text._ZN9deep_gemm24sm100_fp8_gemm_1d1d_implILN4cute4UMMA5MajorE0ELS3_0ELj0ELj4096ELj7168ELj128ELj224ELj128ELj1ELj128ELj128ELj64ELj4ELj128ELj128ELj1ELb0ELj150ELNS_8GemmTypeE0ELb0EN7cutlass10bfloat16_tENS_16EpilogueIdentityEEEvPijjj14CUtensorMap_stS9_S9_S9_S9_,"ax",@progbits
	.align	128
        .global         _ZN9deep_gemm24sm100_fp8_gemm_1d1d_implILN4cute4UMMA5MajorE0ELS3_0ELj0ELj4096ELj7168ELj128ELj224ELj128ELj1ELj128ELj128ELj64ELj4ELj128ELj128ELj1ELb0ELj150ELNS_8GemmTypeE0ELb0EN7cutlass10bfloat16_tENS_16EpilogueIdentityEEEvPijjj14CUtensorMap_stS9_S9_S9_S9_
        .type           _ZN9deep_gemm24sm100_fp8_gemm_1d1d_implILN4cute4UMMA5MajorE0ELS3_0ELj0ELj4096ELj7168ELj128ELj224ELj128ELj1ELj128ELj128ELj64ELj4ELj128ELj128ELj1ELb0ELj150ELNS_8GemmTypeE0ELb0EN7cutlass10bfloat16_tENS_16EpilogueIdentityEEEvPijjj14CUtensorMap_stS9_S9_S9_S9_,@function
        .size           _ZN9deep_gemm24sm100_fp8_gemm_1d1d_implILN4cute4UMMA5MajorE0ELS3_0ELj0ELj4096ELj7168ELj128ELj224ELj128ELj1ELj128ELj128ELj64ELj4ELj128ELj128ELj1ELb0ELj150ELNS_8GemmTypeE0ELb0EN7cutlass10bfloat16_tENS_16EpilogueIdentityEEEvPijjj14CUtensorMap_stS9_S9_S9_S9_,(.L_x_81 - _ZN9deep_gemm24sm100_fp8_gemm_1d1d_implILN4cute4UMMA5MajorE0ELS3_0ELj0ELj4096ELj7168ELj128ELj224ELj128ELj1ELj128ELj128ELj64ELj4ELj128ELj128ELj1ELb0ELj150ELNS_8GemmTypeE0ELb0EN7cutlass10bfloat16_tENS_16EpilogueIdentityEEEvPijjj14CUtensorMap_stS9_S9_S9_S9_)
        .other          _ZN9deep_gemm24sm100_fp8_gemm_1d1d_implILN4cute4UMMA5MajorE0ELS3_0ELj0ELj4096ELj7168ELj128ELj224ELj128ELj1ELj128ELj128ELj64ELj4ELj128ELj128ELj1ELb0ELj150ELNS_8GemmTypeE0ELb0EN7cutlass10bfloat16_tENS_16EpilogueIdentityEEEvPijjj14CUtensorMap_stS9_S9_S9_S9_,@"STO_CUDA_ENTRY STV_DEFAULT"
_ZN9deep_gemm24sm100_fp8_gemm_1d1d_implILN4cute4UMMA5MajorE0ELS3_0ELj0ELj4096ELj7168ELj128ELj224ELj128ELj1ELj128ELj128ELj64ELj4ELj128ELj128ELj1ELb0ELj150ELNS_8GemmTypeE0ELb0EN7cutlass10bfloat16_tENS_16EpilogueIdentityEEEvPijjj14CUtensorMap_stS9_S9_S9_S9_:
.text._ZN9deep_gemm24sm100_fp8_gemm_1d1d_implILN4cute4UMMA5MajorE0ELS3_0ELj0ELj4096ELj7168ELj128ELj224ELj128ELj1ELj128ELj128ELj64ELj4ELj128ELj128ELj1ELb0ELj150ELNS_8GemmTypeE0ELb0EN7cutlass10bfloat16_tENS_16EpilogueIdentityEEEvPijjj14CUtensorMap_stS9_S9_S9_S9_:
[----:B------:R-:W1:Y:S01]  /*0000*/  LDC R1, c[0x0][0x37c] ;  /* 0x0000df00ff017b82 */ /* 0x000e620000000800 */
[----:B------:R-:W2:Y:S02]  /*0010*/  S2R R0, SR_TID.X ;  /* 0x0000000000007919 */ /* 0x000ea40000002100 */
[----:B--2---:R-:W-:-:S05]  /*0020*/  SHF.R.U32.HI R0, RZ, 0x5, R0 ;  /* 0x00000005ff007819 */ /* 0x004fca0000011600 */
[----:B------:R-:W2:Y:S02]  /*0030*/  SHFL.IDX PT, R3, R0, RZ, 0x1f ;  /* 0x00001fff00037589 */ /* 0x000ea400000e0000 */
[----:B--2---:R-:W-:-:S13]  /*0040*/  ISETP.NE.AND P0, PT, R3, 0x2, PT ;  /* 0x000000020300780c */ /* 0x004fda0003f05270 */
[----:B-1----:R-:W-:Y:S05]  /*0050*/  @!P0 BRA `(.L_x_0) ;  /* 0x0000000400008947 */ /* 0x002fea0003800000 */
[----:B------:R-:W-:-:S13]  /*0060*/  ISETP.NE.AND P0, PT, R3, 0x1, PT ;  /* 0x000000010300780c */ /* 0x000fda0003f05270 */
[----:B------:R-:W-:Y:S05]  /*0070*/  @!P0 BRA `(.L_x_1) ;  /* 0x0000000000608947 */ /* 0x000fea0003800000 */
[----:B------:R-:W-:-:S13]  /*0080*/  ISETP.NE.AND P0, PT, R3, RZ, PT ;  /* 0x000000ff0300720c */ /* 0x000fda0003f05270 */
[----:B------:R-:W-:Y:S05]  /*0090*/  @P0 BRA `(.L_x_2) ;  /* 0x0000000400a80947 */ /* 0x000fea0003800000 */
[----:B------:R-:W-:Y:S01]  /*00a0*/  ELECT P0, URZ, PT ;  /* 0x0000000000ff782f */ /* 0x000fe20003800000 */
[----:B------:R-:W-:-:S12]  /*00b0*/  BSSY.RECONVERGENT B0, `(.L_x_3) ;  /* 0x0000013000007945 */ /* 0x000fd80003800200 */
[----:B------:R-:W-:Y:S05]  /*00c0*/  @!P0 BRA `(.L_x_4) ;  /* 0x0000000000448947 */ /* 0x000fea0003800000 */
[----:B------:R-:W1:Y:S02]  /*00d0*/  LDCU.64 UR4, c[0x0][0x348] ;  /* 0x00006900ff0477ac */ /* 0x000e640008000a00 */
[----:B-1----:R-:W-:Y:S02]  /*00e0*/  UIADD3 UR12, UP4, UPT, UR4, 0x40, URZ ;  /* 0x00000040040c7890 */ /* 0x002fe4000ff9e0ff */
[----:B------:R-:W-:Y:S02]  /*00f0*/  UIADD3 UR10, UP3, UPT, UR4, 0xc0, URZ ;  /* 0x000000c0040a7890 */ /* 0x000fe4000ff7e0ff */
[----:B------:R-:W-:Y:S02]  /*0100*/  UIADD3 UR8, UP2, UPT, UR4, 0x140, URZ ;  /* 0x0000014004087890 */ /* 0x000fe4000ff5e0ff */
[----:B------:R-:W-:Y:S02]  /*0110*/  UIADD3 UR6, UP1, UPT, UR4, 0x1c0, URZ ;  /* 0x000001c004067890 */ /* 0x000fe4000ff3e0ff */
[----:B------:R-:W-:-:S02]  /*0120*/  UIADD3 UR4, UP0, UPT, UR4, 0x240, URZ ;  /* 0x0000024004047890 */ /* 0x000fc4000ff1e0ff */
[----:B------:R-:W-:Y:S02]  /*0130*/  UIADD3.X UR13, UPT, UPT, URZ, UR5, URZ, UP4, !UPT ;  /* 0x00000005ff0d7290 */ /* 0x000fe4000a7fe4ff */
[----:B------:R-:W-:Y:S02]  /*0140*/  UIADD3.X UR11, UPT, UPT, URZ, UR5, URZ, UP3, !UPT ;  /* 0x00000005ff0b7290 */ /* 0x000fe40009ffe4ff */
[----:B------:R-:W-:Y:S02]  /*0150*/  UIADD3.X UR9, UPT, UPT, URZ, UR5, URZ, UP2, !UPT ;  /* 0x00000005ff097290 */ /* 0x000fe400097fe4ff */
[----:B------:R-:W-:Y:S02]  /*0160*/  UIADD3.X UR7, UPT, UPT, URZ, UR5, URZ, UP1, !UPT ;  /* 0x00000005ff077290 */ /* 0x000fe40008ffe4ff */
[----:B------:R-:W-:Y:S01]  /*0170*/  UIADD3.X UR5, UPT, UPT, URZ, UR5, URZ, UP0, !UPT ;  /* 0x00000005ff057290 */ /* 0x000fe200087fe4ff */
[----:B------:R1:W-:Y:S02]  /*0180*/  UTMACCTL.PF [UR12] ;  /* 0x000000000c0079b9 */ /* 0x0003e40008040000 */
[----:B------:R1:W-:Y:S02]  /*0190*/  UTMACCTL.PF [UR10] ;  /* 0x000000000a0079b9 */ /* 0x0003e40008040000 */
[----:B------:R1:W-:Y:S02]  /*01a0*/  UTMACCTL.PF [UR8] ;  /* 0x00000000080079b9 */ /* 0x0003e40008040000 */
[----:B------:R1:W-:Y:S02]  /*01b0*/  UTMACCTL.PF [UR6] ;  /* 0x00000000060079b9 */ /* 0x0003e40008040000 */
[----:B------:R1:W-:Y:S02]  /*01c0*/  UTMACCTL.PF [UR4] ;  /* 0x00000000040079b9 */ /* 0x0003e40008040000 */
[----:B-1----:R-:W-:Y:S01]  /*01d0*/  NOP ;  /* 0x0000000000007918 */ /* 0x002fe20000000000 */
.L_x_4:
[----:B------:R-:W-:Y:S05]  /*01e0*/  BSYNC.RECONVERGENT B0 ;  /* 0x0000000000007941 */ /* 0x000fea0003800200 */
.L_x_3:
[----:B------:R-:W-:Y:S05]  /*01f0*/  BRA `(.L_x_2) ;  /* 0x0000000400507947 */ /* 0x000fea0003800000 */
.L_x_1:
[----:B------:R-:W-:Y:S01]  /*0200*/  ELECT P0, URZ, PT ;  /* 0x0000000000ff782f */ /* 0x000fe20003800000 */
[----:B------:R-:W-:-:S12]  /*0210*/  BSSY.RECONVERGENT B0, `(.L_x_5) ;  /* 0x0000023000007945 */ /* 0x000fd80003800200 */
[----:B------:R-:W-:Y:S05]  /*0220*/  @!P0 BRA `(.L_x_6) ;  /* 0x0000000000848947 */ /* 0x000fea0003800000 */
[----:B------:R-:W1:Y:S01]  /*0230*/  S2UR UR5, SR_CgaCtaId ;  /* 0x00000000000579c3 */ /* 0x000e620000008800 */
[----:B------:R-:W-:Y:S01]  /*0240*/  UMOV UR7, 0x400 ;  /* 0x0000040000077882 */ /* 0x000fe20000000000 */
[----:B------:R-:W-:Y:S01]  /*0250*/  UMOV UR6, 0x1 ;  /* 0x0000000100067882 */ /* 0x000fe20000000000 */
[----:B------:R-:W-:Y:S02]  /*0260*/  UMOV UR4, 0x20 ;  /* 0x0000002000047882 */ /* 0x000fe40000000000 */
[----:B------:R-:W-:-:S04]  /*0270*/  UIADD3 UR8, UPT, UPT, -UR4, 0x100000, URZ ;  /* 0x0010000004087890 */ /* 0x000fc8000fffe1ff */
[----:B------:R-:W-:Y:S02]  /*0280*/  USHF.L.U32 UR9, UR8, 0xb, URZ ;  /* 0x0000000b08097899 */ /* 0x000fe400080006ff */
[----:B------:R-:W-:Y:S01]  /*0290*/  USHF.L.U32 UR8, UR8, 0x1, URZ ;  /* 0x0000000108087899 */ /* 0x000fe200080006ff */
[----:B------:R-:W-:Y:S02]  /*02a0*/  UMOV UR4, 0x80 ;  /* 0x0000008000047882 */ /* 0x000fe40000000000 */
[----:B------:R-:W-:-:S04]  /*02b0*/  UIADD3 UR10, UPT, UPT, -UR4, 0x100000, URZ ;  /* 0x00100000040a7890 */ /* 0x000fc8000fffe1ff */
[----:B------:R-:W-:Y:S02]  /*02c0*/  USHF.L.U32 UR11, UR10, 0xb, URZ ;  /* 0x0000000b0a0b7899 */ /* 0x000fe400080006ff */
[----:B------:R-:W-:Y:S02]  /*02d0*/  USHF.L.U32 UR10, UR10, 0x1, URZ ;  /* 0x000000010a0a7899 */ /* 0x000fe400080006ff */
[----:B-1----:R-:W-:Y:S02]  /*02e0*/  ULEA UR5, UR5, UR7, 0x18 ;  /* 0x0000000705057291 */ /* 0x002fe4000f8ec0ff */
[----:B------:R-:W-:-:S04]  /*02f0*/  UIADD3 UR6, UPT, UPT, -UR6, 0x100000, URZ ;  /* 0x0010000006067890 */ /* 0x000fc8000fffe1ff */
[----:B------:R-:W-:Y:S02]  /*0300*/  USHF.L.U32 UR7, UR6, 0xb, URZ ;  /* 0x0000000b06077899 */ /* 0x000fe400080006ff */
[----:B------:R-:W-:Y:S01]  /*0310*/  USHF.L.U32 UR6, UR6, 0x1, URZ ;  /* 0x0000000106067899 */ /* 0x000fe200080006ff */
[----:B------:R-:W1:Y:S11]  /*0320*/  FENCE.VIEW.ASYNC.S ;  /* 0x00000000000073c6 */ /* 0x000e760000000000 */
[----:B-1----:R1:W2:Y:S01]  /*0330*/  SYNCS.EXCH.64 URZ, [UR5+0x31800], UR6 ;  /* 0x0318000605ff75b2 */ /* 0x0022a20008000100 */
[----:B------:R1:W3:Y:S01]  /*0340*/  SYNCS.EXCH.64 URZ, [UR5+0x31820], UR6 ;  /* 0x0318200605ff75b2 */ /* 0x0002e20008000100 */
[----:B------:R1:W4:Y:S01]  /*0350*/  SYNCS.EXCH.64 URZ, [UR5+0x31840], UR8 ;  /* 0x0318400805ff75b2 */ /* 0x0003220008000100 */
[----:B------:R1:W5:Y:S01]  /*0360*/  SYNCS.EXCH.64 URZ, [UR5+0x31808], UR6 ;  /* 0x0318080605ff75b2 */ /* 0x0003620008000100 */
[----:B------:R1:W1:Y:S01]  /*0370*/  SYNCS.EXCH.64 URZ, [UR5+0x31828], UR6 ;  /* 0x0318280605ff75b2 */ /* 0x0002620008000100 */
        /* <DEDUP_REMOVED lines=11> */
[----:B------:R-:W-:Y:S01]  /*0430*/  NOP ;  /* 0x0000000000007918 */ /* 0x000fe20000000000 */
.L_x_6:
[----:B-1----:R-:W-:Y:S05]  /*0440*/  BSYNC.RECONVERGENT B0 ;  /* 0x0000000000007941 */ /* 0x002fea0003800200 */
.L_x_5:
[----:B------:R-:W-:Y:S05]  /*0450*/  BRA `(.L_x_2) ;  /* 0x0000000000b87947 */ /* 0x000fea0003800000 */
.L_x_0:
[----:B------:R-:W1:Y:S01]  /*0460*/  S2UR UR6, SR_CgaCtaId ;  /* 0x00000000000679c3 */ /* 0x000e620000008800 */
[----:B------:R-:W-:Y:S01]  /*0470*/  NOP ;  /* 0x0000000000007918 */ /* 0x000fe20000000000 */
[----:B------:R-:W-:Y:S01]  /*0480*/  UMOV UR4, 0x40 ;  /* 0x0000004000047882 */ /* 0x000fe20000000000 */
[----:B------:R-:W-:Y:S01]  /*0490*/  UMOV UR5, 0x400 ;  /* 0x0000040000057882 */ /* 0x000fe20000000000 */
[----:B-1----:R-:W-:Y:S02]  /*04a0*/  ULEA UR4, UR6, UR4, 0x18 ;  /* 0x0000000406047291 */ /* 0x002fe4000f8ec0ff */
[----:B------:R-:W-:-:S07]  /*04b0*/  ULEA UR5, UR6, UR5, 0x18 ;  /* 0x0000000506057291 */ /* 0x000fce000f8ec0ff */
[----:B------:R-:W1:Y:S02]  /*04c0*/  LDS.U8 R0, [UR4] ;  /* 0x00000004ff007984 */ /* 0x000e640008000000 */
[----:B-1----:R-:W-:-:S13]  /*04d0*/  ISETP.NE.AND P0, PT, R0, RZ, PT ;  /* 0x000000ff0000720c */ /* 0x002fda0003f05270 */
[----:B------:R-:W-:Y:S05]  /*04e0*/  @P0 BRA `(.L_x_7) ;  /* 0x00000000007c0947 */ /* 0x000fea0003800000 */
[----:B------:R-:W-:-:S13]  /*04f0*/  ELECT P0, URZ, PT ;  /* 0x0000000000ff782f */ /* 0x000fda0003800000 */
[----:B------:R-:W-:Y:S05]  /*0500*/  @!P0 BRA `(.L_x_8) ;  /* 0x0000000000848947 */ /* 0x000fea0003800000 */
[----:B------:R-:W-:Y:S01]  /*0510*/  UMOV UR4, 0x10 ;  /* 0x0000001000047882 */ /* 0x000fe20000000000 */
[----:B------:R-:W-:-:S04]  /*0520*/  IMAD.MOV.U32 R2, RZ, RZ, 0xffff ;  /* 0x0000ffffff027424 */ /* 0x000fc800078e00ff */
[----:B------:R-:W-:Y:S04]  /*0530*/  DEPBAR.LE SB1, 0x36 ;  /* 0x00009d800000791a */ /* 0x000fe80000000000 */
[----:B------:R-:W1:Y:S02]  /*0540*/  UTCATOMSWS.FIND_AND_SET.ALIGN UP0, UR4, UR4 ;  /* 0x00000004000475e3 */ /* 0x000e640008000800 */
[----:B-1----:R-:W-:Y:S01]  /*0550*/  PLOP3.LUT P0, PT, PT, PT, UP0, 0x80, 0x8 ;  /* 0x000000000008781c */ /* 0x002fe20003f0f008 */
[----:B------:R-:W-:-:S03]  /*0560*/  IMAD.U32 R7, RZ, RZ, UR4 ;  /* 0x00000004ff077e24 */ /* 0x000fc6000f8e00ff */
[----:B------:R-:W-:-:S04]  /*0570*/  SEL R0, RZ, 0xffffffff, !P0 ;  /* 0xffffffffff007807 */ /* 0x000fc80004000000 */
[----:B------:R-:W-:Y:S01]  /*0580*/  ISETP.NE.AND P0, PT, R0, RZ, PT ;  /* 0x000000ff0000720c */ /* 0x000fe20003f05270 */
[----:B------:R-:W-:-:S12]  /*0590*/  IMAD.MOV.U32 R0, RZ, RZ, 0x1 ;  /* 0x00000001ff007424 */ /* 0x000fd800078e00ff */
[----:B------:R-:W-:Y:S05]  /*05a0*/  @P0 BRA `(.L_x_9) ;  /* 0x0000000000240947 */ /* 0x000fea0003800000 */
.L_x_10:
[----:B------:R-:W-:Y:S05]  /*05b0*/  NANOSLEEP 0x64 ;  /* 0x000000640000795d */ /* 0x000fea0003800000 */
[----:B------:R-:W-:-:S05]  /*05c0*/  UMOV UR4, 0x10 ;  /* 0x0000001000047882 */ /* 0x000fca0000000000 */
[----:B------:R-:W-:Y:S04]  /*05d0*/  DEPBAR.LE SB1, 0x36 ;  /* 0x00009d800000791a */ /* 0x000fe80000000000 */
[----:B------:R-:W1:Y:S02]  /*05e0*/  UTCATOMSWS.FIND_AND_SET.ALIGN UP0, UR4, UR4 ;  /* 0x00000004000475e3 */ /* 0x000e640008000800 */
[----:B-1----:R-:W-:Y:S01]  /*05f0*/  PLOP3.LUT P0, PT, PT, PT, UP0, 0x80, 0x8 ;  /* 0x000000000008781c */ /* 0x002fe20003f0f008 */
[----:B------:R-:W-:-:S03]  /*0600*/  IMAD.U32 R7, RZ, RZ, UR4 ;  /* 0x00000004ff077e24 */ /* 0x000fc6000f8e00ff */
[----:B------:R-:W-:-:S04]  /*0610*/  SEL R4, RZ, 0xffffffff, !P0 ;  /* 0xffffffffff047807 */ /* 0x000fc80004000000 */
[----:B------:R-:W-:-:S13]  /*0620*/  ISETP.NE.AND P0, PT, R4, RZ, PT ;  /* 0x000000ff0400720c */ /* 0x000fda0003f05270 */
[----:B------:R-:W-:Y:S05]  /*0630*/  @!P0 BRA `(.L_x_10) ;  /* 0xfffffffc00dc8947 */ /* 0x000fea000383ffff */
.L_x_9:
[C---:B------:R-:W-:Y:S01]  /*0640*/  VIADD R5, R7.reuse, 0x10 ;  /* 0x0000001007057836 */ /* 0x040fe20000000000 */
[----:B------:R-:W-:Y:S01]  /*0650*/  UMOV UR4, 0x50 ;  /* 0x0000005000047882 */ /* 0x000fe20000000000 */
[----:B------:R-:W-:Y:S01]  /*0660*/  SHF.L.U32 R2, R2, R7, RZ ;  /* 0x0000000702027219 */ /* 0x000fe200000006ff */
[----:B------:R-:W-:Y:S01]  /*0670*/  ULEA UR4, UR6, UR4, 0x18 ;  /* 0x0000000406047291 */ /* 0x000fe2000f8ec0ff */
[----:B------:R-:W-:Y:S01]  /*0680*/  IMAD.SHL.U32 R7, R7, 0x20, RZ ;  /* 0x0000002007077824 */ /* 0x000fe200078e00ff */
[----:B------:R-:W-:-:S04]  /*0690*/  SHF.L.U32 R5, R0, R5, RZ ;  /* 0x0000000500057219 */ /* 0x000fc800000006ff */
[----:B------:R-:W-:-:S05]  /*06a0*/  LOP3.LUT R2, R5, R2, RZ, 0xfc, !PT ;  /* 0x0000000205027212 */ /* 0x000fca00078efcff */
[----:B------:R1:W-:Y:S04]  /*06b0*/  ATOMS.OR RZ, [UR4], R2 ;  /* 0x00000002ffff798c */ /* 0x0003e8000b000004 */
[----:B------:R1:W-:Y:S01]  /*06c0*/  STS [UR5+0x31880], R7 ;  /* 0x03188007ff007988 */ /* 0x0003e20008000805 */
[----:B------:R-:W-:Y:S05]  /*06d0*/  BRA `(.L_x_8) ;  /* 0x0000000000107947 */ /* 0x000fea0003800000 */
.L_x_7:
[----:B------:R-:W-:Y:S02]  /*06e0*/  MOV R0, 0xffffffff ;  /* 0xffffffff00007802 */ /* 0x000fe40000000f00 */
[----:B------:R-:W-:-:S03]  /*06f0*/  MOV R4, 0x720 ;  /* 0x0000072000047802 */ /* 0x000fc60000000f00 */
[----:B------:R1:W-:Y:S04]  /*0700*/  STS [UR5+0x31880], R0 ;  /* 0x03188000ff007988 */ /* 0x0003e80008000805 */
[----:B-1----:R-:W-:Y:S05]  /*0710*/  CALL.REL.NOINC `($__internal_1_$__cuda_sm10x_tcgen05_guardrail_trap_phase_invalid_during_alloc) ;  /* 0x0000003c00447944 */ /* 0x002fea0003c00000 */
.L_x_8:
[----:B------:R-:W-:Y:S05]  /*0720*/  WARPSYNC.ALL ;  /* 0x0000000000007948 */ /* 0x000fea0003800000 */
[----:B------:R-:W-:Y:S01]  /*0730*/  NOP ;  /* 0x0000000000007918 */ /* 0x000fe20000000000 */
.L_x_2:
[----:B------:R-:W1:Y:S01]  /*0740*/  LDC R0, c[0x0][0x388] ;  /* 0x0000e200ff007b82 */ /* 0x000e620000000800 */
[----:B------:R-:W5:Y:S07]  /*0750*/  S2R R21, SR_LANEID ;  /* 0x0000000000157919 */ /* 0x000f6e0000000000 */
[----:B--2345:R-:W-:Y:S01]  /*0760*/  BAR.SYNC.DEFER_BLOCKING 0x0 ;  /* 0x0000000000007b1d */ /* 0x03cfe20000010000 */
[----:B------:R-:W-:Y:S02]  /*0770*/  ISETP.NE.AND P0, PT, R3, RZ, PT ;  /* 0x000000ff0300720c */ /* 0x000fe40003f05270 */
[----:B-1----:R-:W-:-:S04]  /*0780*/  IADD3 R0, PT, PT, R0, 0x7f, RZ ;  /* 0x0000007f00007810 */ /* 0x002fc80007ffe0ff */
[----:B------:R-:W-:-:S05]  /*0790*/  SHF.R.U32.HI R31, RZ, 0x7, R0 ;  /* 0x00000007ff1f7819 */ /* 0x000fca0000011600 */
[----:B------:R-:W-:Y:S02]  /*07a0*/  IMAD R5, R31, 0x13, RZ ;  /* 0x000000131f057824 */ /* 0x000fe400078e02ff */
[----:B------:R-:W-:Y:S05]  /*07b0*/  @!P0 BRA `(.L_x_11) ;  /* 0x00000010002c8947 */ /* 0x000fea0003800000 */
[----:B------:R-:W-:Y:S01]  /*07c0*/  ISETP.NE.AND P0, PT, R3, 0x1, PT ;  /* 0x000000010300780c */ /* 0x000fe20003f05270 */
[----:B------:R-:W1:-:S12]  /*07d0*/  S2UR UR5, SR_CgaCtaId ;  /* 0x00000000000579c3 */ /* 0x000e580000008800 */
[----:B------:R-:W-:Y:S05]  /*07e0*/  @!P0 BRA `(.L_x_12) ;  /* 0x0000000400948947 */ /* 0x000fea0003800000 */
[----:B------:R-:W-:-:S13]  /*07f0*/  ISETP.NE.AND P0, PT, R3, 0x2, PT ;  /* 0x000000020300780c */ /* 0x000fda0003f05270 */
[----:B------:R-:W-:Y:S05]  /*0800*/  @P0 BRA `(.L_x_13) ;  /* 0x0000001800800947 */ /* 0x000fea0003800000 */
[----:B------:R-:W2:Y:S02]  /*0810*/  S2UR UR4, SR_CTAID.X ;  /* 0x00000000000479c3 */ /* 0x000ea40000002500 */
[----:B--2---:R-:W-:-:S13]  /*0820*/  ISETP.LE.U32.AND P0, PT, R5, UR4, PT ;  /* 0x0000000405007c0c */ /* 0x004fda000bf03070 */
[----:B-1----:R-:W-:Y:S05]  /*0830*/  @P0 EXIT ;  /* 0x000000000000094d */ /* 0x002fea0003800000 */
[--C-:B------:R-:W-:Y:S01]  /*0840*/  SHF.R.U32.HI R20, RZ, 0x3, R21.reuse ;  /* 0x00000003ff147819 */ /* 0x100fe20000011615 */
[----:B------:R-:W-:Y:S01]  /*0850*/  ULOP3.LUT UR4, URZ, UR4, URZ, 0x33, !UPT ;  /* 0x00000004ff047292 */ /* 0x000fe2000f8e33ff */
[----:B------:R-:W-:Y:S02]  /*0860*/  HFMA2 R15, -RZ, RZ, 0, 0 ;  /* 0x00000000ff0f7431 */ /* 0x000fe400000001ff */
[----:B------:R-:W-:Y:S01]  /*0870*/  IMAD.MOV.U32 R16, RZ, RZ, RZ ;  /* 0x000000ffff107224 */ /* 0x000fe200078e00ff */
[C---:B------:R-:W-:Y:S01]  /*0880*/  LOP3.LUT R6, R20.reuse, 0x1, RZ, 0x3c, !PT ;  /* 0x0000000114067812 */ /* 0x040fe200078e3cff */
[C---:B------:R-:W-:Y:S01]  /*0890*/  IMAD.SHL.U32 R0, R20.reuse, 0x20, RZ ;  /* 0x0000002014007824 */ /* 0x040fe200078e00ff */
[C---:B------:R-:W-:Y:S01]  /*08a0*/  LOP3.LUT R18, R20.reuse, 0x2, RZ, 0x3c, !PT ;  /* 0x0000000214127812 */ /* 0x040fe200078e3cff */
[----:B------:R-:W-:Y:S01]  /*08b0*/  VIADD R25, R5, UR4 ;  /* 0x0000000405197c36 */ /* 0x000fe20008000000 */
[----:B------:R-:W-:Y:S01]  /*08c0*/  LOP3.LUT R4, R20, 0x3, RZ, 0x3c, !PT ;  /* 0x0000000314047812 */ /* 0x000fe200078e3cff */
[----:B------:R-:W-:Y:S01]  /*08d0*/  IMAD R20, R21, 0x4, R20 ;  /* 0x0000000415147824 */ /* 0x000fe200078e0214 */
[C---:B------:R-:W-:Y:S01]  /*08e0*/  LOP3.LUT R2, R0.reuse, 0x20, RZ, 0x3c, !PT ;  /* 0x0000002000027812 */ /* 0x040fe200078e3cff */
[----:B------:R-:W-:Y:S01]  /*08f0*/  IMAD.HI.U32 R25, R25, 0x1b4e81b5, RZ ;  /* 0x1b4e81b519197827 */ /* 0x000fe200078e00ff */
[C---:B------:R-:W-:Y:S01]  /*0900*/  LOP3.LUT R22, R0.reuse, 0x40, RZ, 0x3c, !PT ;  /* 0x0000004000167812 */ /* 0x040fe200078e3cff */
[----:B------:R-:W-:Y:S01]  /*0910*/  UMOV UR5, URZ ;  /* 0x000000ff00057c82 */ /* 0x000fe20008000000 */
[CC--:B------:R-:W-:Y:S01]  /*0920*/  IADD3 R24, PT, PT, R0.reuse, R21.reuse, RZ ;  /* 0x0000001500187210 */ /* 0x0c0fe20007ffe0ff */
[C---:B------:R-:W-:Y:S01]  /*0930*/  IMAD R19, R21.reuse, 0x4, R6 ;  /* 0x0000000415137824 */ /* 0x040fe200078e0206 */
[----:B------:R-:W-:Y:S01]  /*0940*/  LOP3.LUT R0, R0, 0x60, RZ, 0x3c, !PT ;  /* 0x0000006000007812 */ /* 0x000fe200078e3cff */
[C---:B------:R-:W-:Y:S01]  /*0950*/  IMAD R18, R21.reuse, 0x4, R18 ;  /* 0x0000000415127824 */ /* 0x040fe200078e0212 */
[----:B------:R-:W-:Y:S01]  /*0960*/  LEA R17, R21, R4, 0x2 ;  /* 0x0000000415117211 */ /* 0x000fe200078e10ff */
[----:B------:R-:W-:Y:S01]  /*0970*/  IMAD.IADD R23, R2, 0x1, R21 ;  /* 0x0000000102177824 */ /* 0x000fe200078e0215 */
[----:B------:R-:W-:Y:S01]  /*0980*/  SHF.R.U32.HI R25, RZ, 0x4, R25 ;  /* 0x00000004ff197819 */ /* 0x000fe20000011619 */
[----:B------:R-:W-:Y:S01]  /*0990*/  IMAD.IADD R22, R22, 0x1, R21 ;  /* 0x0000000116167824 */ /* 0x000fe200078e0215 */
[----:B------:R-:W-:-:S07]  /*09a0*/  IADD3 R21, PT, PT, R0, R21, RZ ;  /* 0x0000001500157210 */ /* 0x000fce0007ffe0ff */
.L_x_17:
[----:B-1----:R-:W1:Y:S01]  /*09b0*/  S2R R0, SR_CgaCtaId ;  /* 0x0000000000007919 */ /* 0x002e620000008800 */
[----:B------:R-:W-:Y:S01]  /*09c0*/  MOV R3, 0x400 ;  /* 0x0000040000037802 */ /* 0x000fe20000000f00 */
[----:B------:R-:W-:-:S03]  /*09d0*/  UMOV UR4, URZ ;  /* 0x000000ff00047c82 */ /* 0x000fc60008000000 */
[----:B-1----:R-:W-:-:S07]  /*09e0*/  LEA R0, R0, R3, 0x18 ;  /* 0x0000000300007211 */ /* 0x002fce00078ec0ff */
.L_x_16:
[----:B-1----:R-:W-:Y:S01]  /*09f0*/  LEA R2, R15, R0, 0x3 ;  /* 0x000000000f027211 */ /* 0x002fe200078e18ff */
[----:B------:R-:W-:Y:S01]  /*0a00*/  ULOP3.LUT UP0, URZ, UR4, 0x3, URZ, 0xc0, !UPT ;  /* 0x0000000304ff7892 */ /* 0x000fe2000f80c0ff */
[----:B------:R-:W-:-:S04]  /*0a10*/  SHF.L.U32 R5, R16, 0x1f, RZ ;  /* 0x0000001f10057819 */ /* 0x000fc800000006ff */
[----:B------:R-:W1:Y:S02]  /*0a20*/  SYNCS.PHASECHK.TRANS64.TRYWAIT P0, [R2+URZ+0x31800], R5 ;  /* 0x03180005020075a7 */ /* 0x000e6400080011ff */
[----:B-1----:R-:W-:Y:S05]  /*0a30*/  @!P0 BRA `(.L_x_14) ;  /* 0x0000003400808947 */ /* 0x002fea0003800000 */
.L_x_60:
[----:B------:R-:W-:Y:S05]  /*0a40*/  BRA.U UP0, `(.L_x_15) ;  /* 0x0000000100bc7547 */ /* 0x000fea000b800000 */
[C-C-:B------:R-:W-:Y:S02]  /*0a50*/  IMAD R26, R15.reuse, 0x200, R0.reuse ;  /* 0x000002000f1a7824 */ /* 0x140fe400078e0200 */
[----:B------:R-:W-:Y:S02]  /*0a60*/  IMAD R3, R15, 0x400, R0 ;  /* 0x000004000f037824 */ /* 0x000fe400078e0200 */
[--C-:B------:R-:W-:Y:S01]  /*0a70*/  IMAD R9, R24, 0x4, R26.reuse ;  /* 0x0000000418097824 */ /* 0x100fe200078e021a */
[-C--:B------:R-:W-:Y:S01]  /*0a80*/  LEA R8, R23, R26.reuse, 0x2 ;  /* 0x0000001a17087211 */ /* 0x080fe200078e10ff */
[--C-:B------:R-:W-:Y:S01]  /*0a90*/  IMAD R29, R22, 0x4, R26.reuse ;  /* 0x00000004161d7824 */ /* 0x100fe200078e021a */
[-C--:B------:R-:W-:Y:S01]  /*0aa0*/  LEA R27, R21, R26.reuse, 0x2 ;  /* 0x0000001a151b7211 */ /* 0x080fe200078e10ff */
[--C-:B-1----:R-:W-:Y:S01]  /*0ab0*/  IMAD R5, R19, 0x4, R26.reuse ;  /* 0x0000000413057824 */ /* 0x102fe200078e021a */
[-C--:B------:R-:W-:Y:S01]  /*0ac0*/  LEA R6, R20, R26.reuse, 0x2 ;  /* 0x0000001a14067211 */ /* 0x080fe200078e10ff */
[----:B------:R-:W1:Y:S01]  /*0ad0*/  LDS R9, [R9+0x30000] ;  /* 0x0300000009097984 */ /* 0x000e620000000800 */
[----:B------:R-:W-:Y:S01]  /*0ae0*/  LEA R4, R18, R26, 0x2 ;  /* 0x0000001a12047211 */ /* 0x000fe200078e10ff */
[----:B------:R-:W-:Y:S01]  /*0af0*/  IMAD R26, R17, 0x4, R26 ;  /* 0x00000004111a7824 */ /* 0x000fe200078e021a */
[-C--:B------:R-:W-:Y:S01]  /*0b00*/  LEA R14, R24, R3.reuse, 0x2 ;  /* 0x00000003180e7211 */ /* 0x080fe200078e10ff */
[----:B------:R-:W2:Y:S01]  /*0b10*/  LDS R8, [R8+0x30000] ;  /* 0x0300000008087984 */ /* 0x000ea20000000800 */
[--C-:B------:R-:W-:Y:S01]  /*0b20*/  IMAD R11, R23, 0x4, R3.reuse ;  /* 0x00000004170b7824 */ /* 0x100fe200078e0203 */
[----:B------:R-:W-:Y:S01]  /*0b30*/  LEA R10, R22, R3, 0x2 ;  /* 0x00000003160a7211 */ /* 0x000fe200078e10ff */
[----:B------:R-:W-:Y:S01]  /*0b40*/  IMAD R7, R21, 0x4, R3 ;  /* 0x0000000415077824 */ /* 0x000fe200078e0203 */
[----:B------:R-:W3:Y:S04]  /*0b50*/  LDS R29, [R29+0x30000] ;  /* 0x030000001d1d7984 */ /* 0x000ee80000000800 */
[----:B------:R-:W4:Y:S01]  /*0b60*/  LDS R27, [R27+0x30000] ;  /* 0x030000001b1b7984 */ /* 0x000f220000000800 */
[----:B------:R-:W-:-:S03]  /*0b70*/  NOP ;  /* 0x0000000000007918 */ /* 0x000fc60000000000 */
[----:B-1----:R1:W-:Y:S04]  /*0b80*/  STS [R6+0x30000], R9 ;  /* 0x0300000906007388 */ /* 0x0023e80000000800 */
[----:B--2---:R2:W-:Y:S04]  /*0b90*/  STS [R5+0x30000], R8 ;  /* 0x0300000805007388 */ /* 0x0045e80000000800 */
[----:B---3--:R3:W-:Y:S04]  /*0ba0*/  STS [R4+0x30000], R29 ;  /* 0x0300001d04007388 */ /* 0x0087e80000000800 */
[----:B----4-:R-:W-:Y:S04]  /*0bb0*/  STS [R26+0x30000], R27 ;  /* 0x0300001b1a007388 */ /* 0x010fe80000000800 */
[----:B------:R-:W4:Y:S04]  /*0bc0*/  LDS R13, [R14+0x30800] ;  /* 0x030800000e0d7984 */ /* 0x000f280000000800 */
[----:B------:R-:W5:Y:S04]  /*0bd0*/  LDS R12, [R11+0x30800] ;  /* 0x030800000b0c7984 */ /* 0x000f680000000800 */
[----:B------:R-:W5:Y:S01]  /*0be0*/  LDS R9, [R10+0x30800] ;  /* 0x030800000a097984 */ /* 0x000f620000000800 */
[----:B-1----:R-:W-:-:S03]  /*0bf0*/  LEA R6, R20, R3, 0x2 ;  /* 0x0000000314067211 */ /* 0x002fc600078e10ff */
[----:B------:R-:W1:Y:S01]  /*0c00*/  LDS R8, [R7+0x30800] ;  /* 0x0308000007087984 */ /* 0x000e620000000800 */
[----:B--2---:R-:W-:Y:S01]  /*0c10*/  IMAD R5, R19, 0x4, R3 ;  /* 0x0000000413057824 */ /* 0x004fe200078e0203 */
[----:B------:R-:W-:Y:S01]  /*0c20*/  NOP ;  /* 0x0000000000007918 */ /* 0x000fe20000000000 */
[-C--:B---3--:R-:W-:Y:S02]  /*0c30*/  LEA R4, R18, R3.reuse, 0x2 ;  /* 0x0000000312047211 */ /* 0x088fe400078e10ff */
[----:B------:R-:W-:Y:S01]  /*0c40*/  LEA R3, R17, R3, 0x2 ;  /* 0x0000000311037211 */ /* 0x000fe200078e10ff */
[----:B----4-:R-:W-:Y:S04]  /*0c50*/  STS [R6+0x30800], R13 ;  /* 0x0308000d06007388 */ /* 0x010fe80000000800 */
[----:B-----5:R-:W-:Y:S04]  /*0c60*/  STS [R5+0x30800], R12 ;  /* 0x0308000c05007388 */ /* 0x020fe80000000800 */
[----:B------:R-:W-:Y:S04]  /*0c70*/  STS [R4+0x30800], R9 ;  /* 0x0308000904007388 */ /* 0x000fe80000000800 */
[----:B-1----:R-:W-:Y:S04]  /*0c80*/  STS [R3+0x30800], R8 ;  /* 0x0308000803007388 */ /* 0x002fe80000000800 */
[----:B------:R-:W1:Y:S04]  /*0c90*/  LDS R27, [R14+0x30a00] ;  /* 0x030a00000e1b7984 */ /* 0x000e680000000800 */
[----:B------:R-:W2:Y:S04]  /*0ca0*/  LDS R26, [R11+0x30a00] ;  /* 0x030a00000b1a7984 */ /* 0x000ea80000000800 */
[----:B------:R-:W3:Y:S04]  /*0cb0*/  LDS R29, [R10+0x30a00] ;  /* 0x030a00000a1d7984 */ /* 0x000ee80000000800 */
[----:B------:R-:W4:Y:S01]  /*0cc0*/  LDS R28, [R7+0x30a00] ;  /* 0x030a0000071c7984 */ /* 0x000f220000000800 */
[----:B------:R-:W-:-:S03]  /*0cd0*/  NOP ;  /* 0x0000000000007918 */ /* 0x000fc60000000000 */
[----:B-1----:R5:W-:Y:S04]  /*0ce0*/  STS [R6+0x30a00], R27 ;  /* 0x030a001b06007388 */ /* 0x002be80000000800 */
[----:B--2---:R5:W-:Y:S04]  /*0cf0*/  STS [R5+0x30a00], R26 ;  /* 0x030a001a05007388 */ /* 0x004be80000000800 */
[----:B---3--:R5:W-:Y:S04]  /*0d00*/  STS [R4+0x30a00], R29 ;  /* 0x030a001d04007388 */ /* 0x008be80000000800 */
[----:B----4-:R5:W-:Y:S01]  /*0d10*/  STS [R3+0x30a00], R28 ;  /* 0x030a001c03007388 */ /* 0x010be20000000800 */
[----:B------:R1:W-:Y:S06]  /*0d20*/  MEMBAR.ALL.CTA ;  /* 0x0000000000007992 */ /* 0x0003ec0000008000 */
[----:B-1----:R-:W2:Y:S02]  /*0d30*/  FENCE.VIEW.ASYNC.S ;  /* 0x00000000000073c6 */ /* 0x002ea40000000000 */
.L_x_15:
[----:B-1----:R-:W-:Y:S01]  /*0d40*/  VIADD R2, R2, 0x31840 ;  /* 0x0003184002027836 */ /* 0x002fe20000000000 */
[C---:B------:R-:W-:Y:S01]  /*0d50*/  ISETP.NE.AND P0, PT, R15.reuse, 0x3, PT ;  /* 0x000000030f00780c */ /* 0x040fe20003f05270 */
[----:B------:R-:W-:Y:S01]  /*0d60*/  VIADD R15, R15, 0x1 ;  /* 0x000000010f0f7836 */ /* 0x000fe20000000000 */
[----:B------:R-:W-:Y:S02]  /*0d70*/  UIADD3 UR4, UPT, UPT, UR4, 0x1, URZ ;  /* 0x0000000104047890 */ /* 0x000fe4000fffe0ff */
[----:B------:R-:W-:Y:S02]  /*0d80*/  PRMT R2, RZ, 0x654, R2 ;  /* 0x00000654ff027816 */ /* 0x000fe40000000002 */
[----:B------:R-:W-:Y:S01]  /*0d90*/  SEL R15, R15, RZ, P0 ;  /* 0x000000ff0f0f7207 */ /* 0x000fe20000000000 */
[----:B------:R-:W-:Y:S01]  /*0da0*/  UISETP.NE.AND UP0, UPT, UR4, 0x38, UPT ;  /* 0x000000380400788c */ /* 0x000fe2000bf05270 */
[----:B--2---:R1:W-:Y:S02]  /*0db0*/  SYNCS.ARRIVE.TRANS64.RED.A1T0 RZ, [R2+URZ], RZ ;  /* 0x000000ff02ff79a7 */ /* 0x0043e400081004ff */
[----:B------:R-:W-:-:S04]  /*0dc0*/  ISETP.NE.AND P0, PT, R15, RZ, PT ;  /* 0x000000ff0f00720c */ /* 0x000fc80003f05270 */
[----:B-----5:R-:W-:-:S04]  /*0dd0*/  SEL R3, RZ, 0x1, P0 ;  /* 0x00000001ff037807 */ /* 0x020fc80000000000 */
[----:B------:R-:W-:Y:S01]  /*0de0*/  LOP3.LUT R16, R16, R3, RZ, 0x3c, !PT ;  /* 0x0000000310107212 */ /* 0x000fe200078e3cff */
[----:B------:R-:W-:Y:S06]  /*0df0*/  BRA.U UP0, `(.L_x_16) ;  /* 0xfffffff900fc7547 */ /* 0x000fec000b83ffff */
[----:B------:R-:W-:-:S13]  /*0e00*/  ISETP.NE.AND P0, PT, R25, UR5, PT ;  /* 0x0000000519007c0c */ /* 0x000fda000bf05270 */
[----:B------:R-:W-:Y:S05]  /*0e10*/  @!P0 EXIT ;  /* 0x000000000000894d */ /* 0x000fea0003800000 */
[----:B------:R-:W-:Y:S01]  /*0e20*/  UIADD3 UR5, UPT, UPT, UR5, 0x1, URZ ;  /* 0x0000000105057890 */ /* 0x000fe2000fffe0ff */
[----:B------:R-:W-:Y:S05]  /*0e30*/  BRA `(.L_x_17) ;  /* 0xfffffff800dc7947 */ /* 0x000fea000383ffff */
.L_x_12:
[----:B-1----:R-:W-:-:S09]  /*0e40*/  UISETP.NE.AND UP0, UPT, UR5, URZ, UPT ;  /* 0x000000ff0500728c */ /* 0x002fd2000bf05270 */
[----:B------:R-:W-:Y:S05]  /*0e50*/  BRA.U UP0, `(.L_x_13) ;  /* 0x0000001100ec7547 */ /* 0x000fea000b800000 */
[----:B------:R-:W1:Y:S01]  /*0e60*/  S2UR UR4, SR_CTAID.X ;  /* 0x00000000000479c3 */ /* 0x000e620000002500 */
[----:B------:R-:W-:Y:S02]  /*0e70*/  UMOV UR8, 0x400 ;  /* 0x0000040000087882 */ /* 0x000fe40000000000 */
[----:B------:R-:W-:-:S04]  /*0e80*/  ULEA UR8, UR5, UR8, 0x18 ;  /* 0x0000000805087291 */ /* 0x000fc8000f8ec0ff */
[----:B------:R-:W-:Y:S02]  /*0e90*/  UIADD3 UR5, UPT, UPT, UR8, 0x14000, URZ ;  /* 0x0001400008057890 */ /* 0x000fe4000fffe0ff */
[----:B------:R-:W-:Y:S02]  /*0ea0*/  UIADD3 UR6, UPT, UPT, UR8, 0x4000, URZ ;  /* 0x0000400008067890 */ /* 0x000fe4000fffe0ff */
[----:B------:R-:W-:Y:S02]  /*0eb0*/  USHF.R.U32.HI UR5, URZ, 0x4, UR5 ;  /* 0x00000004ff057899 */ /* 0x000fe40008011605 */
[----:B------:R-:W-:Y:S02]  /*0ec0*/  USHF.R.U32.HI UR6, URZ, 0x4, UR6 ;  /* 0x00000004ff067899 */ /* 0x000fe40008011606 */
[----:B------:R-:W-:Y:S01]  /*0ed0*/  ULOP3.LUT UR5, UR5, 0x3fc0, URZ, 0xc0, !UPT ;  /* 0x00003fc005057892 */ /* 0x000fe2000f8ec0ff */
[----:B-1----:R-:W-:-:S13]  /*0ee0*/  ISETP.LE.U32.AND P0, PT, R5, UR4, PT ;  /* 0x0000000405007c0c */ /* 0x002fda000bf03070 */
[----:B------:R-:W-:Y:S05]  /*0ef0*/  @P0 EXIT ;  /* 0x000000000000094d */ /* 0x000fea0003800000 */
[----:B------:R-:W-:Y:S01]  /*0f00*/  ULOP3.LUT UR4, URZ, UR4, URZ, 0x33, !UPT ;  /* 0x00000004ff047292 */ /* 0x000fe2000f8e33ff */
[----:B------:R-:W-:Y:S01]  /*0f10*/  IMAD.U32 R0, RZ, RZ, UR5 ;  /* 0x00000005ff007e24 */ /* 0x000fe2000f8e00ff */
[----:B------:R-:W-:Y:S01]  /*0f20*/  ULOP3.LUT UR6, UR6, 0x3fc0, URZ, 0xc0, !UPT ;  /* 0x00003fc006067892 */ /* 0x000fe2000f8ec0ff */
[----:B------:R-:W-:Y:S01]  /*0f30*/  ISETP.GE.U32.AND P0, PT, R21, 0x4, PT ;  /* 0x000000041500780c */ /* 0x000fe20003f06070 */
[----:B------:R-:W-:Y:S01]  /*0f40*/  IMAD.MOV.U32 R4, RZ, RZ, RZ ;  /* 0x000000ffff047224 */ /* 0x000fe200078e00ff */
[----:B------:R-:W-:Y:S01]  /*0f50*/  UMOV UR17, URZ ;  /* 0x000000ff00117c82 */ /* 0x000fe20008000000 */
[----:B------:R-:W-:Y:S01]  /*0f60*/  VIADD R3, R5, UR4 ;  /* 0x0000000405037c36 */ /* 0x000fe20008000000 */
[----:B------:R-:W-:Y:S01]  /*0f70*/  UMOV UR15, URZ ;  /* 0x000000ff000f7c82 */ /* 0x000fe20008000000 */
[C---:B------:R-:W-:Y:S01]  /*0f80*/  IMAD R0, R21.reuse, 0x700, R0 ;  /* 0x0000070015007824 */ /* 0x040fe200078e0200 */
[----:B------:R-:W-:Y:S01]  /*0f90*/  LEA R7, R21, UR6, 0xa ;  /* 0x0000000615077c11 */ /* 0x000fe2000f8e50ff */
[----:B------:R-:W-:Y:S01]  /*0fa0*/  IMAD.HI.U32 R3, R3, 0x1b4e81b5, RZ ;  /* 0x1b4e81b503037827 */ /* 0x000fe200078e00ff */
[----:B------:R-:W-:Y:S01]  /*0fb0*/  UMOV UR6, 0x1c0 ;  /* 0x000001c000067882 */ /* 0x000fe20000000000 */
[----:B------:R-:W-:Y:S01]  /*0fc0*/  UMOV UR7, 0x1c4 ;  /* 0x000001c400077882 */ /* 0x000fe20000000000 */
[----:B------:R-:W-:Y:S01]  /*0fd0*/  SEL R7, R7, RZ, !P0 ;  /* 0x000000ff07077207 */ /* 0x000fe20004000000 */
[----:B------:R-:W-:Y:S01]  /*0fe0*/  UMOV UR4, 0x1c0 ;  /* 0x000001c000047882 */ /* 0x000fe20000000000 */
[----:B------:R-:W-:Y:S01]  /*0ff0*/  SEL R5, R0, RZ, !P0 ;  /* 0x000000ff00057207 */ /* 0x000fe20004000000 */
[----:B------:R-:W-:Y:S01]  /*1000*/  UMOV UR5, 0x1c4 ;  /* 0x000001c400057882 */ /* 0x000fe20000000000 */
[----:B------:R-:W-:-:S07]  /*1010*/  SHF.R.U32.HI R3, RZ, 0x4, R3 ;  /* 0x00000004ff037819 */ /* 0x000fce0000011603 */
.L_x_24:
[----:B------:R-:W-:Y:S02]  /*1020*/  USHF.R.U32.HI UR10, URZ, 0x1, UR17 ;  /* 0x00000001ff0a7899 */ /* 0x000fe40008011611 */
[----:B------:R-:W-:Y:S02]  /*1030*/  USHF.L.U32 UR9, UR17, 0x3, URZ ;  /* 0x0000000311097899 */ /* 0x000fe400080006ff */
[----:B------:R-:W-:Y:S02]  /*1040*/  ULOP3.LUT UR10, UR10, 0x1, URZ, 0xc, !UPT ;  /* 0x000000010a0a7892 */ /* 0x000fe4000f8e0cff */
[----:B------:R-:W-:Y:S02]  /*1050*/  ULOP3.LUT UR9, UR9, 0x8, URZ, 0xc0, !UPT ;  /* 0x0000000809097892 */ /* 0x000fe4000f8ec0ff */
[----:B------:R-:W-:Y:S02]  /*1060*/  USHF.L.U32 UR10, UR10, 0x1f, URZ ;  /* 0x0000001f0a0a7899 */ /* 0x000fe400080006ff */
[----:B------:R-:W-:-:S02]  /*1070*/  ULOP3.LUT UR12, UR17, 0x1, URZ, 0xc0, !UPT ;  /* 0x00000001110c7892 */ /* 0x000fc4000f8ec0ff */
[----:B------:R-:W-:Y:S01]  /*1080*/  MOV R0, UR9 ;  /* 0x0000000900007c02 */ /* 0x000fe20008000f00 */
[----:B------:R-:W-:Y:S01]  /*1090*/  UIADD3 UR9, UPT, UPT, UR8, UR9, URZ ;  /* 0x0000000908097290 */ /* 0x000fe2000fffe0ff */
[----:B------:R-:W-:Y:S01]  /*10a0*/  MOV R9, UR10 ;  /* 0x0000000a00097c02 */ /* 0x000fe20008000f00 */
[----:B------:R-:W-:Y:S02]  /*10b0*/  UIMAD UR12, UR12, 0xe0, URZ ;  /* 0x000000e00c0c78a4 */ /* 0x000fe4000f8e02ff */
[----:B------:R-:W-:Y:S01]  /*10c0*/  UIADD3 UR11, UPT, UPT, UR9, 0x31860, URZ ;  /* 0x00031860090b7890 */ /* 0x000fe2000fffe0ff */
[----:B------:R-:W1:Y:S02]  /*10d0*/  SYNCS.PHASECHK.TRANS64.TRYWAIT P0, [R0+UR8+0x31870], R9 ;  /* 0x03187009000075a7 */ /* 0x000e640008001108 */
[----:B-1----:R-:W-:Y:S09]  /*10e0*/  @!P0 BRA `(.L_x_18) ;  /* 0x0000002c00ec8947 */ /* 0x002ff20003800000 */
.L_x_62:
[----:B------:R-:W-:Y:S01]  /*10f0*/  NOP ;  /* 0x0000000000007918 */ /* 0x000fe20000000000 */
[----:B------:R-:W-:-:S05]  /*1100*/  UMOV UR16, URZ ;  /* 0x000000ff00107c82 */ /* 0x000fca0008000000 */
.L_x_23:
[----:B------:R-:W-:Y:S01]  /*1110*/  ULEA UR10, UR15, UR8, 0x3 ;  /* 0x000000080f0a7291 */ /* 0x000fe2000f8e18ff */
[----:B-1----:R-:W-:Y:S01]  /*1120*/  SHF.L.U32 R9, R4, 0x1f, RZ ;  /* 0x0000001f04097819 */ /* 0x002fe200000006ff */
[----:B------:R-:W-:Y:S01]  /*1130*/  ULOP3.LUT UP0, UR14, UR16, 0x2, URZ, 0xc0, !UPT ;  /* 0x00000002100e7892 */ /* 0x000fe2000f80c0ff */
[----:B------:R-:W-:Y:S06]  /*1140*/  MOV R0, UR15 ;  /* 0x0000000f00007c02 */ /* 0x000fec0008000f00 */
[----:B------:R-:W1:Y:S02]  /*1150*/  SYNCS.PHASECHK.TRANS64.TRYWAIT P0, [UR10+0x31840], R9 ;  /* 0x03184009ff0075a7 */ /* 0x000e64000800110a */
[----:B-12---:R-:W-:Y:S05]  /*1160*/  @!P0 BRA `(.L_x_19) ;  /* 0x0000002c00ec8947 */ /* 0x006fea0003800000 */
.L_x_64:
[----:B------:R-:W-:Y:S01]  /*1170*/  NOP ;  /* 0x0000000000007918 */ /* 0x000fe20000000000 */
[----:B------:R-:W-:Y:S05]  /*1180*/  BRA.U UP0, `(.L_x_20) ;  /* 0x0000000100487547 */ /* 0x000fea000b800000 */
[----:B------:R-:W-:Y:S02]  /*1190*/  ULEA UR22, UR15, UR8, 0x9 ;  /* 0x000000080f167291 */ /* 0x000fe4000f8e48ff */
[----:B------:R-:W-:Y:S02]  /*11a0*/  ULEA UR9, UR15, UR8, 0xa ;  /* 0x000000080f097291 */ /* 0x000fe4000f8e50ff */
[----:B------:R-:W-:Y:S02]  /*11b0*/  UIADD3 UR22, UPT, UPT, UR22, 0x30000, URZ ;  /* 0x0003000016167890 */ /* 0x000fe4000fffe0ff */
[----:B------:R-:W-:Y:S02]  /*11c0*/  UIADD3 UR13, UPT, UPT, UR9, 0x30800, URZ ;  /* 0x00030800090d7890 */ /* 0x000fe4000fffe0ff */
[----:B------:R-:W-:Y:S02]  /*11d0*/  UIADD3 UR9, UPT, UPT, UR9, 0x30a00, URZ ;  /* 0x00030a0009097890 */ /* 0x000fe4000fffe0ff */
[----:B------:R-:W-:Y:S02]  /*11e0*/  USHF.R.U32.HI UR22, URZ, 0x4, UR22 ;  /* 0x00000004ff167899 */ /* 0x000fe40008011616 */
[----:B------:R-:W-:Y:S02]  /*11f0*/  USHF.R.U32.HI UR13, URZ, 0x4, UR13 ;  /* 0x00000004ff0d7899 */ /* 0x000fe4000801160d */
[----:B------:R-:W-:Y:S02]  /*1200*/  USHF.R.U32.HI UR9, URZ, 0x4, UR9 ;  /* 0x00000004ff097899 */ /* 0x000fe40008011609 */
[----:B------:R-:W-:Y:S02]  /*1210*/  ULOP3.LUT UR18, UR22, 0x3fe0, URZ, 0xc0, !UPT ;  /* 0x00003fe016127892 */ /* 0x000fe4000f8ec0ff */
[----:B------:R-:W-:Y:S02]  /*1220*/  ULOP3.LUT UR20, UR13, 0x3fc0, URZ, 0xc0, !UPT ;  /* 0x00003fc00d147892 */ /* 0x000fe4000f8ec0ff */
[----:B------:R-:W-:Y:S01]  /*1230*/  ULOP3.LUT UR22, UR9, 0x3fe0, URZ, 0xc0, !UPT ;  /* 0x00003fe009167892 */ /* 0x000fe2000f8ec0ff */
[----:B------:R-:W-:Y:S01]  /*1240*/  UMOV UR19, 0x4008 ;  /* 0x0000400800137882 */ /* 0x000fe20000000000 */
[----:B------:R-:W-:Y:S01]  /*1250*/  UMOV UR21, 0x4008 ;  /* 0x0000400800157882 */ /* 0x000fe20000000000 */
[----:B------:R-:W-:Y:S02]  /*1260*/  UMOV UR23, 0x4008 ;  /* 0x0000400800177882 */ /* 0x000fe40000000000 */
[----:B------:R2:W-:Y:S02]  /*1270*/  UTCCP.T.S.4x32dp128bit tmem[0x1c0], gdesc[UR18] ;  /* 0x0001c012ff0079e7 */ /* 0x0005e40009100000 */
[----:B------:R2:W-:Y:S02]  /*1280*/  UTCCP.T.S.4x32dp128bit tmem[0x1c4], gdesc[UR20] ;  /* 0x0001c414ff0079e7 */ /* 0x0005e40009100000 */
[----:B------:R2:W-:Y:S01]  /*1290*/  UTCCP.T.S.4x32dp128bit tmem[0x1c8], gdesc[UR22] ;  /* 0x0001c816ff0079e7 */ /* 0x0005e20009100000 */
[----:B------:R-:W-:Y:S02]  /*12a0*/  NOP ;  /* 0x0000000000007918 */ /* 0x000fe40000000000 */
.L_x_20:
[----:B------:R-:W-:Y:S01]  /*12b0*/  UISETP.NE.AND UP0, UPT, UR15, 0x3, UPT ;  /* 0x000000030f00788c */ /* 0x000fe2000bf05270 */
[----:B-1----:R-:W1:Y:S01]  /*12c0*/  SHFL.IDX PT, R2, R7, R0, 0x1f ;  /* 0x00001f0007027589 */ /* 0x002e6200000e0000 */
[----:B------:R-:W-:Y:S01]  /*12d0*/  UIADD3 UR9, UPT, UPT, UR15, 0x1, URZ ;  /* 0x000000010f097890 */ /* 0x000fe2000fffe0ff */
[----:B------:R-:W-:Y:S03]  /*12e0*/  NOP ;  /* 0x0000000000007918 */ /* 0x000fe60000000000 */
[----:B------:R-:W-:Y:S03]  /*12f0*/  USEL UR9, UR9, URZ, UP0 ;  /* 0x000000ff09097287 */ /* 0x000fe60008000000 */
[----:B------:R3:W4:Y:S01]  /*1300*/  SHFL.IDX PT, R6, R5, R0, 0x1f ;  /* 0x00001f0005067589 */ /* 0x00072200000e0000 */
[----:B------:R-:W-:Y:S02]  /*1310*/  USHF.L.U32 UR15, UR14, 0x4, URZ ;  /* 0x000000040e0f7899 */ /* 0x000fe400080006ff */
[----:B------:R-:W-:Y:S02]  /*1320*/  ULEA UR13, UR9, UR8, 0x3 ;  /* 0x00000008090d7291 */ /* 0x000fe4000f8e18ff */
[----:B------:R-:W-:Y:S01]  /*1330*/  ULEA UR14, UR14, 0x8b8, 0xd ;  /* 0x000008b80e0e7891 */ /* 0x000fe2000f8e68ff */
[----:B------:R-:W-:Y:S01]  /*1340*/  ISETP.NE.AND P0, PT, RZ, UR9, PT ;  /* 0x00000009ff007c0c */ /* 0x000fe2000bf05270 */
[----:B------:R-:W-:Y:S02]  /*1350*/  UISETP.NE.AND UP0, UPT, UR16, URZ, UPT ;  /* 0x000000ff1000728c */ /* 0x000fe4000bf05270 */
[----:B------:R-:W-:Y:S01]  /*1360*/  UPRMT UR15, UR15, 0x5410, UR14 ;  /* 0x000054100f0f7896 */ /* 0x000fe2000800000e */
[----:B------:R-:W-:Y:S01]  /*1370*/  SEL R11, RZ, 0x1, P0 ;  /* 0x00000001ff0b7807 */ /* 0x000fe20000000000 */
[----:B------:R-:W-:Y:S01]  /*1380*/  UIADD3 UR10, UPT, UPT, UR10, 0x31820, URZ ;  /* 0x000318200a0a7890 */ /* 0x000fe2000fffe0ff */
[----:B------:R-:W-:Y:S02]  /*1390*/  UMOV UR14, URZ ;  /* 0x000000ff000e7c82 */ /* 0x000fe40008000000 */
[----:B------:R-:W-:Y:S01]  /*13a0*/  LOP3.LUT R4, R4, R11, RZ, 0x3c, !PT ;  /* 0x0000000b04047212 */ /* 0x000fe200078e3cff */
[----:B--2---:R-:W-:Y:S01]  /*13b0*/  UMOV UR21, 0x40004040 ;  /* 0x4000404000157882 */ /* 0x004fe20000000000 */
[----:B------:R-:W-:Y:S01]  /*13c0*/  UMOV UR19, 0x40004040 ;  /* 0x4000404000137882 */ /* 0x000fe20000000000 */
[----:B------:R-:W-:Y:S01]  /*13d0*/  UMOV UR25, 0x40004040 ;  /* 0x4000404000197882 */ /* 0x000fe20000000000 */
[----:B------:R-:W-:Y:S01]  /*13e0*/  UMOV UR23, 0x40004040 ;  /* 0x4000404000177882 */ /* 0x000fe20000000000 */
[----:B------:R-:W-:Y:S01]  /*13f0*/  IMAD.U32 R9, R4, -0x80000000, RZ ;  /* 0x8000000004097824 */ /* 0x000fe200078e00ff */
[----:B------:R-:W-:Y:S01]  /*1400*/  UMOV UR29, 0x40004040 ;  /* 0x40004040001d7882 */ /* 0x000fe20000000000 */
[----:B------:R-:W-:Y:S01]  /*1410*/  UMOV UR27, 0x40004040 ;  /* 0x40004040001b7882 */ /* 0x000fe20000000000 */
[----:B------:R-:W-:Y:S01]  /*1420*/  UMOV UR33, 0x40004040 ;  /* 0x4000404000217882 */ /* 0x000fe20000000000 */
[----:B------:R-:W-:Y:S01]  /*1430*/  UMOV UR31, 0x40004040 ;  /* 0x40004040001f7882 */ /* 0x000fe20000000000 */
[----:B-1----:R-:W-:Y:S01]  /*1440*/  R2UR UR20, R2 ;  /* 0x00000000021472ca */ /* 0x002fe200000e0000 */
[----:B---3--:R-:W-:Y:S01]  /*1450*/  IMAD.U32 R0, RZ, RZ, UR9 ;  /* 0x00000009ff007e24 */ /* 0x008fe2000f8e00ff */
[----:B----4-:R-:W-:Y:S11]  /*1460*/  R2UR UR18, R6 ;  /* 0x00000000061272ca */ /* 0x010ff600000e0000 */
[----:B------:R-:W-:Y:S02]  /*1470*/  UIADD3 UR24, UPT, UPT, UR20, 0x2, URZ ;  /* 0x0000000214187890 */ /* 0x000fe4000fffe0ff */
[----:B------:R-:W-:Y:S01]  /*1480*/  UIADD3 UR22, UPT, UPT, UR18, 0x2, URZ ;  /* 0x0000000212167890 */ /* 0x000fe2000fffe0ff */
[----:B------:R1:W-:Y:S01]  /*1490*/  UTCQMMA gdesc[UR20], gdesc[UR18], tmem[UR12], tmem[UR14], idesc[UR15], tmem[UR6], UP0 ;  /* 0x00060e1214007dea */ /* 0x0003e2000800030c */
[----:B------:R-:W-:Y:S02]  /*14a0*/  UIADD3 UR28, UPT, UPT, UR20, 0x4, URZ ;  /* 0x00000004141c7890 */ /* 0x000fe4000fffe0ff */
[----:B------:R-:W-:Y:S02]  /*14b0*/  UIADD3 UR26, UPT, UPT, UR18, 0x4, URZ ;  /* 0x00000004121a7890 */ /* 0x000fe4000fffe0ff */
[----:B------:R-:W-:Y:S02]  /*14c0*/  UIADD3 UR32, UPT, UPT, UR20, 0x6, URZ ;  /* 0x0000000614207890 */ /* 0x000fe4000fffe0ff */
[----:B------:R-:W-:Y:S01]  /*14d0*/  UIADD3 UR30, UPT, UPT, UR18, 0x6, URZ ;  /* 0x00000006121e7890 */ /* 0x000fe2000fffe0ff */
[----:B------:R1:W-:Y:S04]  /*14e0*/  UTCQMMA gdesc[UR24], gdesc[UR22], tmem[UR12], tmem[UR14], idesc[UR15], tmem[UR6], UPT ;  /* 0x00060e1618007dea */ /* 0x0003e8000b80030c */
[----:B------:R1:W-:Y:S04]  /*14f0*/  UTCQMMA gdesc[UR28], gdesc[UR26], tmem[UR12], tmem[UR14], idesc[UR15], tmem[UR6], UPT ;  /* 0x00060e1a1c007dea */ /* 0x0003e8000b80030c */
[----:B------:R1:W-:Y:S01]  /*1500*/  UTCQMMA gdesc[UR32], gdesc[UR30], tmem[UR12], tmem[UR14], idesc[UR15], tmem[UR6], UPT ;  /* 0x00060e1e20007dea */ /* 0x0003e2000b80030c */
[----:B------:R1:W-:Y:S01]  /*1510*/  UTCBAR [UR10], URZ ;  /* 0x000000ff0a0073e9 */ /* 0x0003e200080000ff */
[----:B------:R-:W2:Y:S02]  /*1520*/  SYNCS.PHASECHK.TRANS64.TRYWAIT P0, [UR13+0x31840], R9 ;  /* 0x03184009ff0075a7 */ /* 0x000ea4000800110d */
[----:B-12---:R-:W-:Y:S05]  /*1530*/  @!P0 BRA `(.L_x_21) ;  /* 0x0000002c00148947 */ /* 0x006fea0003800000 */
.L_x_66:
[----:B------:R-:W-:Y:S01]  /*1540*/  UIADD3 UR10, UPT, UPT, UR16, 0x1, URZ ;  /* 0x00000001100a7890 */ /* 0x000fe2000fffe0ff */
[----:B-1----:R-:W1:Y:S01]  /*1550*/  SHFL.IDX PT, R2, R7, R0, 0x1f ;  /* 0x00001f0007027589 */ /* 0x002e6200000e0000 */
[----:B------:R-:W-:Y:S02]  /*1560*/  UIADD3 UR13, UPT, UPT, UR13, 0x31820, URZ ;  /* 0x000318200d0d7890 */ /* 0x000fe4000fffe0ff */
[----:B------:R-:W-:Y:S05]  /*1570*/  USHF.L.U32 UR14, UR10, 0xd, URZ ;  /* 0x0000000d0a0e7899 */ /* 0x000fea00080006ff */
[----:B------:R-:W2:Y:S01]  /*1580*/  SHFL.IDX PT, R6, R5, R0, 0x1f ;  /* 0x00001f0005067589 */ /* 0x000ea200000e0000 */
[----:B------:R-:W-:Y:S01]  /*1590*/  USHF.L.U32 UR15, UR10, 0x4, URZ ;  /* 0x000000040a0f7899 */ /* 0x000fe200080006ff */
[----:B------:R-:W-:Y:S01]  /*15a0*/  NOP ;  /* 0x0000000000007918 */ /* 0x000fe20000000000 */
[----:B------:R-:W-:Y:S01]  /*15b0*/  ULOP3.LUT UR14, UR14, 0x6000, URZ, 0xc0, !UPT ;  /* 0x000060000e0e7892 */ /* 0x000fe2000f8ec0ff */
[----:B------:R-:W-:Y:S01]  /*15c0*/  NOP ;  /* 0x0000000000007918 */ /* 0x000fe20000000000 */
[----:B------:R-:W-:Y:S02]  /*15d0*/  ULOP3.LUT UR15, UR15, 0x30, URZ, 0xc0, !UPT ;  /* 0x000000300f0f7892 */ /* 0x000fe4000f8ec0ff */
[----:B------:R-:W-:Y:S02]  /*15e0*/  ULOP3.LUT UR14, UR14, 0x8b8, URZ, 0xfc, !UPT ;  /* 0x000008b80e0e7892 */ /* 0x000fe4000f8efcff */
[----:B------:R-:W-:Y:S02]  /*15f0*/  UISETP.NE.AND UP0, UPT, UR10, 0x37, UPT ;  /* 0x000000370a00788c */ /* 0x000fe4000bf05270 */
[----:B------:R-:W-:Y:S01]  /*1600*/  UPRMT UR15, UR15, 0x5410, UR14 ;  /* 0x000054100f0f7896 */ /* 0x000fe2000800000e */
[----:B------:R-:W-:Y:S02]  /*1610*/  UMOV UR21, 0x40004040 ;  /* 0x4000404000157882 */ /* 0x000fe40000000000 */
[----:B------:R-:W-:Y:S01]  /*1620*/  UMOV UR14, URZ ;  /* 0x000000ff000e7c82 */ /* 0x000fe20008000000 */
[----:B------:R-:W-:Y:S01]  /*1630*/  UMOV UR19, 0x40004040 ;  /* 0x4000404000137882 */ /* 0x000fe20000000000 */
[----:B------:R-:W-:Y:S01]  /*1640*/  UMOV UR25, 0x40004040 ;  /* 0x4000404000197882 */ /* 0x000fe20000000000 */
[----:B------:R-:W-:Y:S01]  /*1650*/  UMOV UR23, 0x40004040 ;  /* 0x4000404000177882 */ /* 0x000fe20000000000 */
[----:B------:R-:W-:Y:S01]  /*1660*/  UMOV UR29, 0x40004040 ;  /* 0x40004040001d7882 */ /* 0x000fe20000000000 */
[----:B-1----:R-:W-:Y:S01]  /*1670*/  R2UR UR20, R2 ;  /* 0x00000000021472ca */ /* 0x002fe200000e0000 */
[----:B------:R-:W-:Y:S01]  /*1680*/  UMOV UR27, 0x40004040 ;  /* 0x40004040001b7882 */ /* 0x000fe20000000000 */
[----:B--2---:R-:W-:Y:S01]  /*1690*/  R2UR UR18, R6 ;  /* 0x00000000061272ca */ /* 0x004fe200000e0000 */
[----:B------:R-:W-:Y:S01]  /*16a0*/  UMOV UR33, 0x40004040 ;  /* 0x4000404000217882 */ /* 0x000fe20000000000 */
[----:B------:R-:W-:Y:S09]  /*16b0*/  UMOV UR31, 0x40004040 ;  /* 0x40004040001f7882 */ /* 0x000ff20000000000 */
[----:B------:R-:W-:Y:S02]  /*16c0*/  UIADD3 UR24, UPT, UPT, UR20, 0x2, URZ ;  /* 0x0000000214187890 */ /* 0x000fe4000fffe0ff */
[----:B------:R-:W-:Y:S01]  /*16d0*/  UIADD3 UR22, UPT, UPT, UR18, 0x2, URZ ;  /* 0x0000000212167890 */ /* 0x000fe2000fffe0ff */
[----:B------:R1:W-:Y:S01]  /*16e0*/  UTCQMMA gdesc[UR20], gdesc[UR18], tmem[UR12], tmem[UR14], idesc[UR15], tmem[UR4], UPT ;  /* 0x00040e1214007dea */ /* 0x0003e2000b80030c */
        /* <DEDUP_REMOVED lines=8> */
[----:B------:R-:W-:Y:S05]  /*1770*/  BRA.U UP0, `(.L_x_22) ;  /* 0x0000000100087547 */ /* 0x000fea000b800000 */
[----:B------:R2:W-:Y:S01]  /*1780*/  UTCBAR [UR11], URZ ;  /* 0x000000ff0b0073e9 */ /* 0x0005e200080000ff */
[----:B------:R-:W-:Y:S01]  /*1790*/  NOP ;  /* 0x0000000000007918 */ /* 0x000fe20000000000 */
.L_x_22:
[----:B------:R-:W-:Y:S02]  /*17a0*/  UISETP.NE.AND UP0, UPT, UR9, 0x3, UPT ;  /* 0x000000030900788c */ /* 0x000fe4000bf05270 */
[----:B------:R-:W-:Y:S02]  /*17b0*/  UIADD3 UR9, UPT, UPT, UR9, 0x1, URZ ;  /* 0x0000000109097890 */ /* 0x000fe4000fffe0ff */
[----:B------:R-:W-:Y:S02]  /*17c0*/  UIADD3 UR16, UPT, UPT, UR16, 0x2, URZ ;  /* 0x0000000210107890 */ /* 0x000fe4000fffe0ff */
[----:B-1----:R-:W-:Y:S02]  /*17d0*/  USEL UR15, UR9, URZ, UP0 ;  /* 0x000000ff090f7287 */ /* 0x002fe40008000000 */
[----:B------:R-:W-:Y:S04]  /*17e0*/  UISETP.NE.AND UP0, UPT, UR16, 0x38, UPT ;  /* 0x000000381000788c */ /* 0x000fe8000bf05270 */
[----:B------:R-:W-:Y:S04]  /*17f0*/  ISETP.NE.AND P0, PT, RZ, UR15, PT ;  /* 0x0000000fff007c0c */ /* 0x000fe8000bf05270 */
[----:B------:R-:W-:Y:S04]  /*1800*/  SEL R9, RZ, 0x1, P0 ;  /* 0x00000001ff097807 */ /* 0x000fe80000000000 */
[----:B------:R-:W-:Y:S01]  /*1810*/  LOP3.LUT R4, R4, R9, RZ, 0x3c, !PT ;  /* 0x0000000904047212 */ /* 0x000fe200078e3cff */
[----:B------:R-:W-:Y:S06]  /*1820*/  BRA.U UP0, `(.L_x_23) ;  /* 0xfffffff900387547 */ /* 0x000fec000b83ffff */
[----:B------:R-:W-:-:S13]  /*1830*/  ISETP.NE.AND P0, PT, R3, UR17, PT ;  /* 0x0000001103007c0c */ /* 0x000fda000bf05270 */
[----:B--2---:R-:W-:Y:S05]  /*1840*/  @!P0 EXIT ;  /* 0x000000000000894d */ /* 0x004fea0003800000 */
[----:B------:R-:W-:Y:S01]  /*1850*/  UIADD3 UR17, UPT, UPT, UR17, 0x1, URZ ;  /* 0x0000000111117890 */ /* 0x000fe2000fffe0ff */
[----:B------:R-:W-:Y:S11]  /*1860*/  BRA `(.L_x_24) ;  /* 0xfffffff400ec7947 */ /* 0x000ff6000383ffff */
.L_x_11:
[----:B------:R-:W-:-:S13]  /*1870*/  ELECT P0, URZ, PT ;  /* 0x0000000000ff782f */ /* 0x000fda0003800000 */
[----:B------:R-:W-:Y:S05]  /*1880*/  @!P0 BRA `(.L_x_13) ;  /* 0x0000000800608947 */ /* 0x000fea0003800000 */
[----:B------:R-:W1:Y:S02]  /*1890*/  S2R R2, SR_CTAID.X ;  /* 0x0000000000027919 */ /* 0x000e640000002500 */
[----:B-1----:R-:W-:-:S13]  /*18a0*/  ISETP.GE.U32.AND P0, PT, R2, R5, PT ;  /* 0x000000050200720c */ /* 0x002fda0003f06070 */
[----:B------:R-:W-:Y:S05]  /*18b0*/  @P0 EXIT ;  /* 0x000000000000094d */ /* 0x000fea0003800000 */
[----:B------:R-:W1:Y:S01]  /*18c0*/  LDC.64 R12, c[0x0][0x348] ;  /* 0x0000d200ff0c7b82 */ /* 0x000e620000000a00 */
[-C--:B------:R-:W-:Y:S01]  /*18d0*/  LOP3.LUT R0, RZ, R2.reuse, RZ, 0x33, !PT ;  /* 0x00000002ff007212 */ /* 0x080fe200078e33ff */
[----:B------:R-:W-:Y:S02]  /*18e0*/  HFMA2 R9, -RZ, RZ, 0, 0 ;  /* 0x00000000ff097431 */ /* 0x000fe400000001ff */
[----:B------:R-:W-:Y:S01]  /*18f0*/  IMAD.MOV.U32 R11, RZ, RZ, RZ ;  /* 0x000000ffff0b7224 */ /* 0x000fe200078e00ff */
[----:B------:R-:W-:Y:S01]  /*1900*/  MOV R3, R2 ;  /* 0x0000000200037202 */ /* 0x000fe20000000f00 */
[----:B------:R-:W-:-:S04]  /*1910*/  IMAD.IADD R0, R5, 0x1, R0 ;  /* 0x0000000105007824 */ /* 0x000fc800078e0200 */
[----:B------:R-:W-:-:S05]  /*1920*/  IMAD.HI.U32 R0, R0, 0x1b4e81b5, RZ ;  /* 0x1b4e81b500007827 */ /* 0x000fca00078e00ff */
[----:B------:R-:W-:-:S07]  /*1930*/  SHF.R.U32.HI R0, RZ, 0x4, R0 ;  /* 0x00000004ff007819 */ /* 0x000fce0000011600 */
.L_x_30:
[----:B------:R-:W-:Y:S02]  /*1940*/  SHF.R.U32.HI R4, RZ, 0x4, R3 ;  /* 0x00000004ff047819 */ /* 0x000fe40000011603 */
[----:B------:R-:W-:-:S03]  /*1950*/  MOV R6, 0x19c0 ;  /* 0x000019c000067802 */ /* 0x000fc60000000f00 */
[----:B------:R-:W-:-:S04]  /*1960*/  IMAD.HI.U32 R4, R4, 0xd79435f, RZ ;  /* 0x0d79435f04047827 */ /* 0x000fc800078e00ff */
[C---:B------:R-:W-:Y:S02]  /*1970*/  IMAD R35, R4.reuse, -0x10, R31 ;  /* 0xfffffff004237824 */ /* 0x040fe400078e021f */
[----:B------:R-:W-:-:S03]  /*1980*/  IMAD R3, R4, -0x130, R3 ;  /* 0xfffffed004037824 */ /* 0x000fc600078e0203 */
[----:B------:R-:W-:Y:S02]  /*1990*/  VIMNMX.U32 R35, PT, PT, R35, 0x10, PT ;  /* 0x0000001023237848 */ /* 0x000fe40003fe0000 */
[----:B------:R-:W-:Y:S02]  /*19a0*/  LOP3.LUT R7, R3, 0xffff, RZ, 0xc0, !PT ;  /* 0x0000ffff03077812 */ /* 0x000fe400078ec0ff */
[----:B-1----:R-:W-:Y:S05]  /*19b0*/  CALL.REL.NOINC `($__internal_3_$__cuda_sm20_div_u16) ;  /* 0x0000002800b47944 */ /* 0x002fea0003c00000 */
[----:B------:R-:W-:Y:S01]  /*19c0*/  PRMT R35, R35, 0x9910, RZ ;  /* 0x0000991023237816 */ /* 0x000fe200000000ff */
[----:B------:R-:W1:Y:S01]  /*19d0*/  S2R R5, SR_CgaCtaId ;  /* 0x0000000000057919 */ /* 0x000e620000008800 */
[----:B------:R-:W-:Y:S01]  /*19e0*/  PRMT R6, R36, 0x9910, RZ ;  /* 0x0000991024067816 */ /* 0x000fe200000000ff */
[----:B------:R-:W-:Y:S01]  /*19f0*/  IMAD.MOV.U32 R10, RZ, RZ, 0x100 ;  /* 0x00000100ff0a7424 */ /* 0x000fe200078e00ff */
[----:B------:R-:W-:Y:S02]  /*1a00*/  MOV R8, 0x400 ;  /* 0x0000040000087802 */ /* 0x000fe40000000f00 */
[----:B------:R-:W-:Y:S01]  /*1a10*/  MOV R14, RZ ;  /* 0x000000ff000e7202 */ /* 0x000fe20000000f00 */
[----:B------:R-:W-:-:S04]  /*1a20*/  IMAD R6, R35, R6, RZ ;  /* 0x0000000623067224 */ /* 0x000fc800078e02ff */
[----:B------:R-:W-:-:S05]  /*1a30*/  IMAD.MOV R6, RZ, RZ, -R6 ;  /* 0x000000ffff067224 */ /* 0x000fca00078e0a06 */
[----:B------:R-:W-:-:S05]  /*1a40*/  PRMT R6, R6, 0x7710, RZ ;  /* 0x0000771006067816 */ /* 0x000fca00000000ff */
[----:B------:R-:W-:-:S05]  /*1a50*/  IMAD.IADD R6, R3, 0x1, R6 ;  /* 0x0000000103067824 */ /* 0x000fca00078e0206 */
[----:B------:R-:W-:Y:S02]  /*1a60*/  LOP3.LUT R7, R6, 0xffff, RZ, 0xc0, !PT ;  /* 0x0000ffff06077812 */ /* 0x000fe400078ec0ff */
[----:B------:R-:W-:-:S03]  /*1a70*/  LOP3.LUT R6, R36, 0xffff, RZ, 0xc0, !PT ;  /* 0x0000ffff24067812 */ /* 0x000fc600078ec0ff */
[----:B------:R-:W-:Y:S01]  /*1a80*/  IMAD R7, R4, 0x10, R7 ;  /* 0x0000001004077824 */ /* 0x000fe200078e0207 */
[----:B-1----:R-:W-:Y:S01]  /*1a90*/  LEA R3, R5, R8, 0x18 ;  /* 0x0000000805037211 */ /* 0x002fe200078ec0ff */
[----:B------:R-:W-:-:S03]  /*1aa0*/  IMAD R6, R6, 0xe0, RZ ;  /* 0x000000e006067824 */ /* 0x000fc600078e02ff */
[----:B------:R-:W-:-:S07]  /*1ab0*/  SHF.L.U32 R7, R7, 0x7, RZ ;  /* 0x0000000707077819 */ /* 0x000fce00000006ff */
.L_x_29:
[----:B------:R-:W-:Y:S01]  /*1ac0*/  LOP3.LUT R9, R9, 0x1, RZ, 0x3c, !PT ;  /* 0x0000000109097812 */ /* 0x000fe200078e3cff */
[----:B------:R-:W-:Y:S05]  /*1ad0*/  YIELD ;  /* 0x0000000000007946 */ /* 0x000fea0003800000 */
[----:B------:R-:W-:-:S04]  /*1ae0*/  SHF.L.U32 R4, R9, 0x1f, RZ ;  /* 0x0000001f09047819 */ /* 0x000fc800000006ff */
[----:B-1----:R-:W1:Y:S02]  /*1af0*/  SYNCS.PHASECHK.TRANS64.TRYWAIT P0, [R3+URZ+0x31820], R4 ;  /* 0x03182004030075a7 */ /* 0x002e6400080011ff */
[----:B-12---:R-:W-:Y:S05]  /*1b00*/  @!P0 BRA `(.L_x_25) ;  /* 0x0000002400bc8947 */ /* 0x006fea0003800000 */
.L_x_68:
[----:B------:R-:W2:Y:S01]  /*1b10*/  LDCU.64 UR12, c[0x0][0x348] ;  /* 0x00006900ff0c77ac */ /* 0x000ea20008000a00 */
[C---:B------:R-:W-:Y:S01]  /*1b20*/  IADD3 R18, P1, PT, R12.reuse, 0x40, RZ ;  /* 0x000000400c127810 */ /* 0x040fe20007f3e0ff */
[----:B------:R-:W-:Y:S01]  /*1b30*/  IMAD.MOV.U32 R8, RZ, RZ, 0xb580 ;  /* 0x0000b580ff087424 */ /* 0x000fe200078e00ff */
[----:B------:R-:W-:Y:S01]  /*1b40*/  IADD3 R16, P0, PT, R12, 0xc0, RZ ;  /* 0x000000c00c107810 */ /* 0x000fe20007f1e0ff */
[----:B------:R-:W-:Y:S01]  /*1b50*/  UMOV UR20, 0x0 ;  /* 0x0000000000147882 */ /* 0x000fe20000000000 */
[----:B------:R-:W-:Y:S01]  /*1b60*/  R2UR UR10, R10 ;  /* 0x000000000a0a72ca */ /* 0x000fe200000e0000 */
[--C-:B------:R-:W-:Y:S01]  /*1b70*/  IMAD.X R19, RZ, RZ, R13.reuse, P1 ;  /* 0x000000ffff137224 */ /* 0x100fe200008e060d */
[----:B------:R-:W-:Y:S01]  /*1b80*/  R2UR UR16, R3 ;  /* 0x00000000031072ca */ /* 0x000fe200000e0000 */
[----:B------:R-:W-:Y:S01]  /*1b90*/  IMAD.X R17, RZ, RZ, R13, P0 ;  /* 0x000000ffff117224 */ /* 0x000fe200000e060d */
[----:B------:R-:W-:Y:S01]  /*1ba0*/  R2UR UR11, R7 ;  /* 0x00000000070b72ca */ /* 0x000fe200000e0000 */
[----:B------:R-:W-:Y:S01]  /*1bb0*/  UMOV UR21, 0x10000000 ;  /* 0x1000000000157882 */ /* 0x000fe20000000000 */
[----:B------:R-:W-:Y:S01]  /*1bc0*/  R2UR UR28, R18 ;  /* 0x00000000121c72ca */ /* 0x000fe200000e0000 */
[----:B------:R-:W-:Y:S01]  /*1bd0*/  IMAD.U32 R4, R9, -0x80000000, RZ ;  /* 0x8000000009047824 */ /* 0x000fe200078e00ff */
[----:B------:R-:W-:-:S02]  /*1be0*/  R2UR UR29, R19 ;  /* 0x00000000131d72ca */ /* 0x000fc400000e0000 */
[----:B------:R-:W-:Y:S02]  /*1bf0*/  R2UR UR7, R6 ;  /* 0x00000000060772ca */ /* 0x000fe400000e0000 */
[----:B------:R-:W-:Y:S01]  /*1c00*/  R2UR UR26, R16 ;  /* 0x00000000101a72ca */ /* 0x000fe200000e0000 */
[----:B--2---:R-:W-:Y:S01]  /*1c10*/  UIADD3 UR24, UP1, UPT, UR12, 0x140, URZ ;  /* 0x000001400c187890 */ /* 0x004fe2000ff3e0ff */
[----:B------:R-:W-:Y:S01]  /*1c20*/  R2UR UR27, R17 ;  /* 0x00000000111b72ca */ /* 0x000fe200000e0000 */
[----:B------:R-:W-:Y:S01]  /*1c30*/  UIADD3 UR22, UP0, UPT, UR12, 0x1c0, URZ ;  /* 0x000001c00c167890 */ /* 0x000fe2000ff1e0ff */
[----:B------:R-:W-:Y:S01]  /*1c40*/  R2UR UR15, R14 ;  /* 0x000000000e0f72ca */ /* 0x000fe200000e0000 */
[----:B------:R-:W-:Y:S02]  /*1c50*/  UIADD3 UR10, UPT, UPT, UR10, -0x100, URZ ;  /* 0xffffff000a0a7890 */ /* 0x000fe4000fffe0ff */
[----:B------:R-:W-:Y:S02]  /*1c60*/  UIADD3 UR8, UPT, UPT, UR16, 0x4000, URZ ;  /* 0x0000400010087890 */ /* 0x000fe4000fffe0ff */
[----:B------:R-:W-:-:S02]  /*1c70*/  UIADD3 UR9, UPT, UPT, UR16, 0x31800, URZ ;  /* 0x0003180010097890 */ /* 0x000fc4000fffe0ff */
[----:B------:R-:W-:Y:S02]  /*1c80*/  UIADD3 UR4, UPT, UPT, UR16, 0x14000, URZ ;  /* 0x0001400010047890 */ /* 0x000fe4000fffe0ff */
[----:B------:R-:W-:Y:S02]  /*1c90*/  UIADD3 UR12, UPT, UPT, UR16, 0x30000, URZ ;  /* 0x00030000100c7890 */ /* 0x000fe4000fffe0ff */
[----:B------:R-:W-:Y:S02]  /*1ca0*/  UIADD3.X UR25, UPT, UPT, URZ, UR13, URZ, UP1, !UPT ;  /* 0x0000000dff197290 */ /* 0x000fe40008ffe4ff */
[----:B------:R-:W-:Y:S01]  /*1cb0*/  UIADD3 UR16, UPT, UPT, UR16, 0x30800, URZ ;  /* 0x0003080010107890 */ /* 0x000fe2000fffe0ff */
[----:B------:R2:W-:Y:S01]  /*1cc0*/  UTMALDG.2D [UR8], [UR28], desc[UR20] ;  /* 0x000014081c0075b4 */ /* 0x0005e20008009000 */
[----:B------:R-:W-:Y:S01]  /*1cd0*/  UIADD3.X UR23, UPT, UPT, URZ, UR13, URZ, UP0, !UPT ;  /* 0x0000000dff177290 */ /* 0x000fe200087fe4ff */
[----:B------:R-:W-:Y:S01]  /*1ce0*/  UMOV UR5, UR9 ;  /* 0x0000000900057c82 */ /* 0x000fe20008000000 */
[----:B------:R-:W-:Y:S01]  /*1cf0*/  UMOV UR6, UR10 ;  /* 0x0000000a00067c82 */ /* 0x000fe20008000000 */
[----:B------:R-:W-:Y:S01]  /*1d00*/  UMOV UR14, UR11 ;  /* 0x0000000b000e7c82 */ /* 0x000fe20008000000 */
[----:B------:R-:W-:Y:S01]  /*1d10*/  UMOV UR13, UR9 ;  /* 0x00000009000d7c82 */ /* 0x000fe20008000000 */
[----:B------:R-:W-:Y:S01]  /*1d20*/  UMOV UR18, UR7 ;  /* 0x0000000700127c82 */ /* 0x000fe20008000000 */
[----:B------:R2:W-:Y:S01]  /*1d30*/  UTMALDG.2D [UR4], [UR26], desc[UR20] ;  /* 0x000014041a0075b4 */ /* 0x0005e20008009000 */
[----:B------:R-:W-:Y:S01]  /*1d40*/  UMOV UR19, UR15 ;  /* 0x0000000f00137c82 */ /* 0x000fe20008000000 */
[----:B------:R-:W-:Y:S01]  /*1d50*/  UMOV UR17, UR9 ;  /* 0x0000000900117c82 */ /* 0x000fe20008000000 */
[----:B------:R2:W-:Y:S01]  /*1d60*/  UTMALDG.2D [UR12], [UR24], desc[UR20] ;  /* 0x0000140c180075b4 */ /* 0x0005e20008009000 */
[----:B------:R2:W-:Y:S01]  /*1d70*/  UTMALDG.2D [UR16], [UR22], desc[UR20] ;  /* 0x00001410160075b4 */ /* 0x0005e20008009000 */
[----:B------:R2:W-:Y:S01]  /*1d80*/  SYNCS.ARRIVE.TRANS64 RZ, [R3+URZ+0x31800], R8 ;  /* 0x0318000803ff79a7 */ /* 0x0005e200080000ff */
[----:B------:R-:W3:Y:S02]  /*1d90*/  SYNCS.PHASECHK.TRANS64.TRYWAIT P0, [R3+URZ+0x31828], R4 ;  /* 0x03182804030075a7 */ /* 0x000ee400080011ff */
[----:B--23--:R-:W-:Y:S05]  /*1da0*/  @!P0 BRA `(.L_x_26) ;  /* 0x0000002400308947 */ /* 0x00cfea0003800000 */
.L_x_70:
[----:B------:R-:W-:Y:S01]  /*1db0*/  R2UR UR10, R10 ;  /* 0x000000000a0a72ca */ /* 0x000fe200000e0000 */
[----:B------:R-:W-:Y:S01]  /*1dc0*/  IMAD.MOV.U32 R8, RZ, RZ, 0xb000 ;  /* 0x0000b000ff087424 */ /* 0x000fe200078e00ff */
[----:B------:R-:W-:Y:S01]  /*1dd0*/  R2UR UR4, R3 ;  /* 0x00000000030472ca */ /* 0x000fe200000e0000 */
[----:B------:R-:W-:Y:S01]  /*1de0*/  UMOV UR14, 0x0 ;  /* 0x00000000000e7882 */ /* 0x000fe20000000000 */
[----:B------:R-:W-:Y:S01]  /*1df0*/  R2UR UR16, R18 ;  /* 0x00000000121072ca */ /* 0x000fe200000e0000 */
[----:B------:R-:W-:Y:S01]  /*1e00*/  UMOV UR15, 0x10000000 ;  /* 0x10000000000f7882 */ /* 0x000fe20000000000 */
[----:B------:R-:W-:Y:S02]  /*1e10*/  R2UR UR17, R19 ;  /* 0x00000000131172ca */ /* 0x000fe400000e0000 */
[----:B------:R-:W-:Y:S02]  /*1e20*/  R2UR UR11, R7 ;  /* 0x00000000070b72ca */ /* 0x000fe400000e0000 */
[----:B------:R-:W-:-:S02]  /*1e30*/  R2UR UR12, R16 ;  /* 0x00000000100c72ca */ /* 0x000fc400000e0000 */
[----:B------:R-:W-:Y:S01]  /*1e40*/  R2UR UR13, R17 ;  /* 0x00000000110d72ca */ /* 0x000fe200000e0000 */
[----:B------:R-:W-:Y:S01]  /*1e50*/  UIADD3 UR10, UPT, UPT, UR10, -0x80, URZ ;  /* 0xffffff800a0a7890 */ /* 0x000fe2000fffe0ff */
[----:B------:R-:W-:Y:S01]  /*1e60*/  R2UR UR7, R6 ;  /* 0x00000000060772ca */ /* 0x000fe200000e0000 */
[----:B------:R-:W-:Y:S02]  /*1e70*/  UIADD3 UR8, UPT, UPT, UR4, 0x8000, URZ ;  /* 0x0000800004087890 */ /* 0x000fe4000fffe0ff */
[----:B------:R-:W-:Y:S02]  /*1e80*/  UIADD3 UR9, UPT, UPT, UR4, 0x31808, URZ ;  /* 0x0003180804097890 */ /* 0x000fe4000fffe0ff */
[----:B------:R-:W-:Y:S01]  /*1e90*/  UIADD3 UR4, UPT, UPT, UR4, 0x1b000, URZ ;  /* 0x0001b00004047890 */ /* 0x000fe2000fffe0ff */
[----:B------:R-:W-:-:S04]  /*1ea0*/  UMOV UR6, UR10 ;  /* 0x0000000a00067c82 */ /* 0x000fc80008000000 */
[----:B------:R-:W-:Y:S02]  /*1eb0*/  UMOV UR5, UR9 ;  /* 0x0000000900057c82 */ /* 0x000fe40008000000 */
[----:B------:R2:W-:Y:S02]  /*1ec0*/  UTMALDG.2D [UR8], [UR16], desc[UR14] ;  /* 0x00000e08100075b4 */ /* 0x0005e40008009000 */
[----:B------:R2:W-:Y:S01]  /*1ed0*/  UTMALDG.2D [UR4], [UR12], desc[UR14] ;  /* 0x00000e040c0075b4 */ /* 0x0005e20008009000 */
[----:B------:R2:W-:Y:S01]  /*1ee0*/  SYNCS.ARRIVE.TRANS64 RZ, [R3+URZ+0x31808], R8 ;  /* 0x0318080803ff79a7 */ /* 0x0005e200080000ff */
[----:B------:R-:W3:Y:S02]  /*1ef0*/  SYNCS.PHASECHK.TRANS64.TRYWAIT P0, [R3+URZ+0x31830], R4 ;  /* 0x03183004030075a7 */ /* 0x000ee400080011ff */
[----:B--23--:R-:W-:Y:S05]  /*1f00*/  @!P0 BRA `(.L_x_27) ;  /* 0x0000002000f08947 */ /* 0x00cfea0003800000 */
.L_x_72:
[----:B------:R-:W-:Y:S01]  /*1f10*/  R2UR UR4, R3 ;  /* 0x00000000030472ca */ /* 0x000fe200000e0000 */
[----:B------:R-:W-:Y:S01]  /*1f20*/  UMOV UR14, 0x0 ;  /* 0x00000000000e7882 */ /* 0x000fe20000000000 */
[----:B------:R-:W-:Y:S01]  /*1f30*/  R2UR UR10, R10 ;  /* 0x000000000a0a72ca */ /* 0x000fe200000e0000 */
[----:B------:R-:W-:Y:S01]  /*1f40*/  UMOV UR15, 0x10000000 ;  /* 0x10000000000f7882 */ /* 0x000fe20000000000 */
[----:B------:R-:W-:Y:S01]  /*1f50*/  R2UR UR16, R18 ;  /* 0x00000000121072ca */ /* 0x000fe200000e0000 */
[----:B-1----:R-:W-:Y:S01]  /*1f60*/  VIADD R5, R10, 0x80 ;  /* 0x000000800a057836 */ /* 0x002fe20000000000 */
[----:B------:R-:W-:Y:S02]  /*1f70*/  R2UR UR17, R19 ;  /* 0x00000000131172ca */ /* 0x000fe400000e0000 */
[----:B------:R-:W-:Y:S02]  /*1f80*/  R2UR UR11, R7 ;  /* 0x00000000070b72ca */ /* 0x000fe400000e0000 */
[----:B------:R-:W-:-:S02]  /*1f90*/  R2UR UR12, R16 ;  /* 0x00000000100c72ca */ /* 0x000fc400000e0000 */
[----:B------:R-:W-:Y:S01]  /*1fa0*/  R2UR UR13, R17 ;  /* 0x00000000110d72ca */ /* 0x000fe200000e0000 */
[----:B------:R-:W-:Y:S01]  /*1fb0*/  UIADD3 UR8, UPT, UPT, UR4, 0xc000, URZ ;  /* 0x0000c00004087890 */ /* 0x000fe2000fffe0ff */
[----:B------:R-:W-:Y:S01]  /*1fc0*/  R2UR UR7, R6 ;  /* 0x00000000060772ca */ /* 0x000fe200000e0000 */
[----:B------:R-:W-:Y:S02]  /*1fd0*/  UIADD3 UR9, UPT, UPT, UR4, 0x31810, URZ ;  /* 0x0003181004097890 */ /* 0x000fe4000fffe0ff */
[----:B------:R-:W-:Y:S01]  /*1fe0*/  UIADD3 UR4, UPT, UPT, UR4, 0x22000, URZ ;  /* 0x0002200004047890 */ /* 0x000fe2000fffe0ff */
[----:B------:R-:W-:-:S04]  /*1ff0*/  UMOV UR6, UR10 ;  /* 0x0000000a00067c82 */ /* 0x000fc80008000000 */
[----:B------:R-:W-:Y:S02]  /*2000*/  UMOV UR5, UR9 ;  /* 0x0000000900057c82 */ /* 0x000fe40008000000 */
[----:B------:R1:W-:Y:S03]  /*2010*/  UTMALDG.2D [UR8], [UR16], desc[UR14] ;  /* 0x00000e08100075b4 */ /* 0x0003e60008009000 */
[----:B------:R1:W-:Y:S01]  /*2020*/  UTMALDG.2D [UR4], [UR12], desc[UR14] ;  /* 0x00000e040c0075b4 */ /* 0x0003e20008009000 */
[----:B------:R1:W-:Y:S01]  /*2030*/  SYNCS.ARRIVE.TRANS64 RZ, [R3+URZ+0x31810], R8 ;  /* 0x0318100803ff79a7 */ /* 0x0003e200080000ff */
[----:B------:R-:W2:Y:S02]  /*2040*/  SYNCS.PHASECHK.TRANS64.TRYWAIT P0, [R3+URZ+0x31838], R4 ;  /* 0x03183804030075a7 */ /* 0x000ea400080011ff */
[----:B-12---:R-:W-:Y:S05]  /*2050*/  @!P0 BRA `(.L_x_28) ;  /* 0x0000002000b48947 */ /* 0x006fea0003800000 */
.L_x_74:
[----:B------:R-:W-:Y:S01]  /*2060*/  R2UR UR4, R3 ;  /* 0x00000000030472ca */ /* 0x000fe200000e0000 */
[----:B------:R-:W-:Y:S01]  /*2070*/  VIADD R10, R10, 0x200 ;  /* 0x000002000a0a7836 */ /* 0x000fe20000000000 */
[----:B------:R-:W-:Y:S01]  /*2080*/  R2UR UR10, R5 ;  /* 0x00000000050a72ca */ /* 0x000fe200000e0000 */
[----:B------:R-:W-:Y:S01]  /*2090*/  UMOV UR14, 0x0 ;  /* 0x00000000000e7882 */ /* 0x000fe20000000000 */
[----:B------:R-:W-:Y:S01]  /*20a0*/  R2UR UR16, R18 ;  /* 0x00000000121072ca */ /* 0x000fe200000e0000 */
[----:B------:R-:W-:Y:S01]  /*20b0*/  UMOV UR15, 0x10000000 ;  /* 0x10000000000f7882 */ /* 0x000fe20000000000 */
[----:B------:R-:W-:Y:S01]  /*20c0*/  R2UR UR17, R19 ;  /* 0x00000000131172ca */ /* 0x000fe200000e0000 */
[----:B------:R-:W-:Y:S01]  /*20d0*/  VIADD R14, R14, 0x1 ;  /* 0x000000010e0e7836 */ /* 0x000fe20000000000 */
[----:B------:R-:W-:Y:S02]  /*20e0*/  R2UR UR11, R7 ;  /* 0x00000000070b72ca */ /* 0x000fe400000e0000 */
[----:B------:R-:W-:-:S02]  /*20f0*/  R2UR UR12, R16 ;  /* 0x00000000100c72ca */ /* 0x000fc400000e0000 */
[----:B------:R-:W-:Y:S01]  /*2100*/  R2UR UR13, R17 ;  /* 0x00000000110d72ca */ /* 0x000fe200000e0000 */
[----:B------:R-:W-:Y:S01]  /*2110*/  UIADD3 UR8, UPT, UPT, UR4, 0x10000, URZ ;  /* 0x0001000004087890 */ /* 0x000fe2000fffe0ff */
[----:B------:R-:W-:Y:S01]  /*2120*/  R2UR UR7, R6 ;  /* 0x00000000060772ca */ /* 0x000fe200000e0000 */
[----:B------:R-:W-:Y:S01]  /*2130*/  UIADD3 UR9, UPT, UPT, UR4, 0x31818, URZ ;  /* 0x0003181804097890 */ /* 0x000fe2000fffe0ff */
[----:B------:R-:W-:Y:S01]  /*2140*/  ISETP.NE.AND P0, PT, R10, 0x1d00, PT ;  /* 0x00001d000a00780c */ /* 0x000fe20003f05270 */
[----:B------:R-:W-:Y:S01]  /*2150*/  UIADD3 UR4, UPT, UPT, UR4, 0x29000, URZ ;  /* 0x0002900004047890 */ /* 0x000fe2000fffe0ff */
[----:B------:R-:W-:-:S04]  /*2160*/  UMOV UR6, UR10 ;  /* 0x0000000a00067c82 */ /* 0x000fc80008000000 */
[----:B------:R-:W-:Y:S02]  /*2170*/  UMOV UR5, UR9 ;  /* 0x0000000900057c82 */ /* 0x000fe40008000000 */
[----:B------:R2:W-:Y:S03]  /*2180*/  UTMALDG.2D [UR8], [UR16], desc[UR14] ;  /* 0x00000e08100075b4 */ /* 0x0005e60008009000 */
[----:B------:R2:W-:Y:S01]  /*2190*/  UTMALDG.2D [UR4], [UR12], desc[UR14] ;  /* 0x00000e040c0075b4 */ /* 0x0005e20008009000 */
[----:B------:R2:W-:Y:S01]  /*21a0*/  SYNCS.ARRIVE.TRANS64 RZ, [R3+URZ+0x31818], R8 ;  /* 0x0318180803ff79a7 */ /* 0x0005e200080000ff */
[----:B------:R-:W-:Y:S05]  /*21b0*/  @P0 BRA `(.L_x_29) ;  /* 0xfffffff800400947 */ /* 0x000fea000383ffff */
[----:B------:R-:W-:-:S13]  /*21c0*/  ISETP.NE.AND P0, PT, R11, R0, PT ;  /* 0x000000000b00720c */ /* 0x000fda0003f05270 */
[----:B--2---:R-:W-:Y:S05]  /*21d0*/  @!P0 EXIT ;  /* 0x000000000000894d */ /* 0x004fea0003800000 */
[----:B------:R-:W-:-:S05]  /*21e0*/  IADD3 R11, PT, PT, R11, 0x1, RZ ;  /* 0x000000010b0b7810 */ /* 0x000fca0007ffe0ff */
[----:B-1----:R-:W-:Y:S01]  /*21f0*/  IMAD R3, R11, 0x96, R2 ;  /* 0x000000960b037824 */ /* 0x002fe200078e0202 */
[----:B------:R-:W-:Y:S06]  /*2200*/  BRA `(.L_x_30) ;  /* 0xfffffff400cc7947 */ /* 0x000fec000383ffff */
.L_x_13:
[----:B------:R-:W-:-:S04]  /*2210*/  LOP3.LUT R0, R3, 0xfffffffc, RZ, 0xc0, !PT ;  /* 0xfffffffc03007812 */ /* 0x000fc800078ec0ff */
[----:B------:R-:W-:-:S13]  /*2220*/  ISETP.NE.AND P0, PT, R0, 0x4, PT ;  /* 0x000000040000780c */ /* 0x000fda0003f05270 */
[----:B-1----:R-:W-:Y:S05]  /*2230*/  @P0 EXIT ;  /* 0x000000000000094d */ /* 0x002fea0003800000 */
[----:B------:R-:W1:Y:S01]  /*2240*/  S2R R0, SR_CgaCtaId ;  /* 0x0000000000007919 */ /* 0x000e620000008800 */
[----:B------:R-:W-:-:S04]  /*2250*/  MOV R7, 0x400 ;  /* 0x0000040000077802 */ /* 0x000fc80000000f00 */
[----:B-1----:R-:W-:-:S05]  /*2260*/  LEA R0, R0, R7, 0x18 ;  /* 0x0000000700007211 */ /* 0x002fca00078ec0ff */
[----:B------:R-:W1:Y:S02]  /*2270*/  LDS R2, [R0+0x31880] ;  /* 0x0318800000027984 */ /* 0x000e640000000800 */
[----:B-1----:R-:W-:-:S13]  /*2280*/  ISETP.NE.AND P0, PT, R2, RZ, PT ;  /* 0x000000ff0200720c */ /* 0x002fda0003f05270 */
[----:B------:R-:W-:Y:S05]  /*2290*/  @!P0 BRA `(.L_x_31) ;  /* 0x0000000000048947 */ /* 0x000fea0003800000 */
[----:B------:R-:W-:Y:S05]  /*22a0*/  BPT.TRAP 0x1 ;  /* 0x000000040000795c */ /* 0x000fea0000300000 */
.L_x_31:
[----:B------:R-:W1:Y:S01]  /*22b0*/  S2UR UR4, SR_CTAID.X ;  /* 0x00000000000479c3 */ /* 0x000e620000002500 */
[----:B------:R-:W-:Y:S02]  /*22c0*/  IADD3 R3, PT, PT, R3, -0x4, RZ ;  /* 0xfffffffc03037810 */ /* 0x000fe40007ffe0ff */
[----:B-1----:R-:W-:-:S13]  /*22d0*/  ISETP.LE.U32.AND P0, PT, R5, UR4, PT ;  /* 0x0000000405007c0c */ /* 0x002fda000bf03070 */
[----:B------:R-:W-:Y:S05]  /*22e0*/  @P0 BRA `(.L_x_32) ;  /* 0x0000001800d00947 */ /* 0x000fea0003800000 */
[----:B------:R-:W-:Y:S01]  /*22f0*/  IMAD.U32 R29, RZ, RZ, UR4 ;  /* 0x00000004ff1d7e24 */ /* 0x000fe2000f8e00ff */
[----:B------:R-:W-:Y:S01]  /*2300*/  MOV R20, 0xffffffff ;  /* 0xffffffff00147802 */ /* 0x000fe20000000f00 */
[----:B------:R-:W-:Y:S02]  /*2310*/  IMAD.SHL.U32 R2, R21, 0x4, RZ ;  /* 0x0000000415027824 */ /* 0x000fe400078e00ff */
[----:B------:R-:W-:Y:S01]  /*2320*/  IMAD.SHL.U32 R30, R3, 0x800, RZ ;  /* 0x00000800031e7824 */ /* 0x000fe200078e00ff */
[----:B------:R-:W-:Y:S01]  /*2330*/  LOP3.LUT R22, RZ, R29, RZ, 0x33, !PT ;  /* 0x0000001dff167212 */ /* 0x000fe200078e33ff */
[C---:B------:R-:W-:Y:S01]  /*2340*/  VIADD R26, R2.reuse, 0x1 ;  /* 0x00000001021a7836 */ /* 0x040fe20000000000 */
[----:B------:R-:W-:Y:S01]  /*2350*/  SHF.R.U32.HI R28, RZ, 0x3, R2 ;  /* 0x00000003ff1c7819 */ /* 0x000fe20000011602 */
[C---:B------:R-:W-:Y:S01]  /*2360*/  VIADD R4, R2.reuse, 0x2 ;  /* 0x0000000202047836 */ /* 0x040fe20000000000 */
[----:B------:R-:W-:Y:S01]  /*2370*/  IADD3 R24, PT, PT, R2, 0x3, RZ ;  /* 0x0000000302187810 */ /* 0x000fe20007ffe0ff */
[----:B------:R-:W-:Y:S01]  /*2380*/  IMAD.IADD R22, R5, 0x1, R22 ;  /* 0x0000000105167824 */ /* 0x000fe200078e0216 */
[----:B------:R-:W-:Y:S01]  /*2390*/  LOP3.LUT R5, R28, 0x3, RZ, 0xc0, !PT ;  /* 0x000000031c057812 */ /* 0x000fe200078ec0ff */
[----:B------:R-:W-:Y:S01]  /*23a0*/  IMAD.MOV.U32 R21, RZ, RZ, RZ ;  /* 0x000000ffff157224 */ /* 0x000fe200078e00ff */
[----:B------:R-:W-:Y:S01]  /*23b0*/  PRMT R23, R29, 0x7610, R23 ;  /* 0x000076101d177816 */ /* 0x000fe20000000017 */
[----:B------:R-:W-:Y:S01]  /*23c0*/  IMAD.HI.U32 R22, R22, 0x1b4e81b5, RZ ;  /* 0x1b4e81b516167827 */ /* 0x000fe200078e00ff */
[----:B------:R-:W-:-:S02]  /*23d0*/  LOP3.LUT R26, R5, 0x5, R26, 0x78, !PT ;  /* 0x00000005051a7812 */ /* 0x000fc400078e781a */
[C---:B------:R-:W-:Y:S02]  /*23e0*/  LOP3.LUT R25, R5.reuse, 0x6, R4, 0x78, !PT ;  /* 0x0000000605197812 */ /* 0x040fe400078e7804 */
[----:B------:R-:W-:Y:S02]  /*23f0*/  SHF.R.U32.HI R22, RZ, 0x4, R22 ;  /* 0x00000004ff167819 */ /* 0x000fe40000011616 */
[C---:B------:R-:W-:Y:S02]  /*2400*/  LOP3.LUT R27, R5.reuse, 0x4, R2, 0xf8, !PT ;  /* 0x00000004051b7812 */ /* 0x040fe400078ef802 */
[----:B------:R-:W-:Y:S01]  /*2410*/  LOP3.LUT R24, R5, 0x7, R24, 0x78, !PT ;  /* 0x0000000705187812 */ /* 0x000fe200078e7818 */
[----:B------:R-:W-:-:S07]  /*2420*/  IMAD.MOV R22, RZ, RZ, -R22 ;  /* 0x000000ffff167224 */ /* 0x000fce00078e0a16 */
.L_x_55:
[----:B------:R-:W-:Y:S01]  /*2430*/  VIADD R20, R20, 0x1 ;  /* 0x0000000114147836 */ /* 0x000fe20000000000 */
[----:B------:R-:W-:Y:S05]  /*2440*/  YIELD ;  /* 0x0000000000007946 */ /* 0x000fea0003800000 */
[----:B--2---:R-:W-:Y:S01]  /*2450*/  IMAD.SHL.U32 R7, R20, 0x8, RZ ;  /* 0x0000000814077824 */ /* 0x004fe200078e00ff */
[----:B------:R-:W-:Y:S01]  /*2460*/  SHF.R.U32.HI R5, RZ, 0x1, R20 ;  /* 0x00000001ff057819 */ /* 0x000fe20000011614 */
[----:B------:R-:W-:Y:S01]  /*2470*/  VIADD R22, R22, 0x1 ;  /* 0x0000000116167836 */ /* 0x000fe20000000000 */
[----:B------:R-:W-:Y:S02]  /*2480*/  SHF.R.U32.HI R40, RZ, 0x4, R29 ;  /* 0x00000004ff287819 */ /* 0x000fe4000001161d */
[----:B------:R-:W-:-:S02]  /*2490*/  LOP3.LUT R7, R7, 0x8, RZ, 0xc0, !PT ;  /* 0x0000000807077812 */ /* 0x000fc400078ec0ff */
[----:B------:R-:W-:Y:S01]  /*24a0*/  LOP3.LUT R5, R5, 0x1, RZ, 0xc0, !PT ;  /* 0x0000000105057812 */ /* 0x000fe200078ec0ff */
[----:B------:R-:W-:Y:S01]  /*24b0*/  IMAD.HI.U32 R40, R40, 0xd79435f, RZ ;  /* 0x0d79435f28287827 */ /* 0x000fe200078e00ff */
[----:B------:R-:W-:Y:S02]  /*24c0*/  ISETP.NE.AND P1, PT, R3, RZ, PT ;  /* 0x000000ff0300720c */ /* 0x000fe40003f25270 */
[----:B------:R-:W-:Y:S01]  /*24d0*/  SHF.L.U32 R5, R5, 0x1f, RZ ;  /* 0x0000001f05057819 */ /* 0x000fe200000006ff */
[----:B------:R-:W-:Y:S01]  /*24e0*/  IMAD.IADD R2, R0, 0x1, R7 ;  /* 0x0000000100027824 */ /* 0x000fe200078e0207 */
[C---:B------:R-:W-:Y:S01]  /*24f0*/  PRMT R4, R40.reuse, 0x9910, RZ ;  /* 0x0000991028047816 */ /* 0x040fe200000000ff */
[----:B------:R-:W-:Y:S01]  /*2500*/  IMAD R35, R40, -0x10, R31 ;  /* 0xfffffff028237824 */ /* 0x000fe200078e021f */
[----:B------:R-:W-:Y:S01]  /*2510*/  ISETP.NE.AND P0, PT, R22, 0x1, PT ;  /* 0x000000011600780c */ /* 0x000fe20003f05270 */
[----:B------:R-:W1:Y:S02]  /*2520*/  SYNCS.PHASECHK.TRANS64.TRYWAIT P2, [R2+URZ+0x31860], R5 ;  /* 0x03186005020075a7 */ /* 0x000e6400080411ff */
[----:B------:R-:W-:-:S05]  /*2530*/  IMAD R4, R4, 0x130, RZ ;  /* 0x0000013004047824 */ /* 0x000fca00078e02ff */
[----:B------:R-:W-:-:S04]  /*2540*/  IADD3 R38, PT, PT, RZ, -R4, RZ ;  /* 0x80000004ff267210 */ /* 0x000fc80007ffe0ff */
[----:B------:R-:W-:Y:S01]  /*2550*/  PRMT R38, R38, 0x7710, RZ ;  /* 0x0000771026267816 */ /* 0x000fe200000000ff */
[----:B-1----:R-:W-:Y:S06]  /*2560*/  @!P2 BRA `(.L_x_33) ;  /* 0x0000001c008ca947 */ /* 0x002fec0003800000 */
.L_x_76:
[----:B------:R-:W-:Y:S01]  /*2570*/  NOP ;  /* 0x0000000000007918 */ /* 0x000fe20000000000 */
[----:B------:R-:W-:Y:S01]  /*2580*/  LOP3.LUT R4, R20, 0x1, RZ, 0xc0, !PT ;  /* 0x0000000114047812 */ /* 0x000fe200078ec0ff */
[----:B------:R-:W-:Y:S01]  /*2590*/  IMAD.IADD R38, R38, 0x1, R23 ;  /* 0x0000000126267824 */ /* 0x000fe200078e0217 */
[----:B------:R-:W-:Y:S01]  /*25a0*/  VIMNMX.U32 R35, PT, PT, R35, 0x10, PT ;  /* 0x0000001023237848 */ /* 0x000fe20003fe0000 */
[----:B------:R-:W-:Y:S06]  /*25b0*/  @P1 BRA `(.L_x_34) ;  /* 0x0000000000041947 */ /* 0x000fec0003800000 */
[----:B------:R-:W-:-:S04]  /*25c0*/  DEPBAR.LE SB0, 0x1 ;  /* 0x000080400000791a */ /* 0x000fc80000000000 */
.L_x_34:
[----:B------:R-:W-:Y:S02]  /*25d0*/  LOP3.LUT R7, R38, 0xffff, RZ, 0xc0, !PT ;  /* 0x0000ffff26077812 */ /* 0x000fe400078ec0ff */
[----:B------:R-:W-:Y:S02]  /*25e0*/  MOV R6, 0x2600 ;  /* 0x0000260000067802 */ /* 0x000fe40000000f00 */
[----:B-1----:R-:W-:Y:S05]  /*25f0*/  CALL.REL.NOINC `($__internal_3_$__cuda_sm20_div_u16) ;  /* 0x0000001c00a47944 */ /* 0x002fea0003c00000 */
[----:B------:R-:W-:Y:S05]  /*2600*/  WARPSYNC.ALL ;  /* 0x0000000000007948 */ /* 0x000fea0003800000 */
[----:B------:R-:W-:Y:S01]  /*2610*/  NOP ;  /* 0x0000000000007918 */ /* 0x000fe20000000000 */
[----:B------:R-:W-:Y:S02]  /*2620*/  ISETP.NE.AND P1, PT, R3, RZ, PT ;  /* 0x000000ff0300720c */ /* 0x000fe40003f25270 */
[----:B------:R-:W-:Y:S01]  /*2630*/  R2UR UR7, R4 ;  /* 0x00000000040772ca */ /* 0x000fe200000e0000 */
[----:B------:R-:W-:Y:S01]  /*2640*/  BAR.SYNC.DEFER_BLOCKING 0x8, 0x80 ;  /* 0x0202000000007b1d */ /* 0x000fe20000010000 */
[----:B------:R-:W-:Y:S01]  /*2650*/  IMAD R37, R21, 0x2000, R30 ;  /* 0x0000200015257824 */ /* 0x000fe200078e021e */
[----:B------:R-:W-:-:S03]  /*2660*/  PRMT R39, R36, 0x9910, RZ ;  /* 0x0000991024277816 */ /* 0x000fc600000000ff */
[----:B------:R-:W-:-:S04]  /*2670*/  IMAD R37, R28, 0x80, R37 ;  /* 0x000000801c257824 */ /* 0x000fc800078e0225 */
[--C-:B------:R-:W-:Y:S02]  /*2680*/  IMAD R33, R27, 0x10, R37.reuse ;  /* 0x000000101b217824 */ /* 0x100fe400078e0225 */
[----:B------:R-:W-:Y:S01]  /*2690*/  IMAD R41, R26, 0x10, R37 ;  /* 0x000000101a297824 */ /* 0x000fe200078e0225 */
[----:B------:R-:W-:-:S03]  /*26a0*/  UIMAD UR7, UR7, 0xe0, URZ ;  /* 0x000000e0070778a4 */ /* 0x000fc6000f8e02ff */
[----:B------:R-:W-:-:S06]  /*26b0*/  IMAD.IADD R41, R0, 0x1, R41 ;  /* 0x0000000100297824 */ /* 0x000fcc00078e0229 */
[----:B------:R-:W1:Y:S01]  /*26c0*/  LDTM.x8 R12, tmem[UR7] ;  /* 0x00000007000c79ee */ /* 0x000e6200081c0000 */
[----:B------:R-:W-:Y:S01]  /*26d0*/  NOP ;  /* 0x0000000000007918 */ /* 0x000fe20000000000 */
[----:B-1----:R-:W1:Y:S01]  /*26e0*/  LDTM.x8 R4, tmem[UR7+0x8] ;  /* 0x00000807000479ee */ /* 0x002e6200081c0000 */
[----:B------:R-:W-:Y:S02]  /*26f0*/  F2FP.BF16.F32.PACK_AB R12, R13, R12 ;  /* 0x0000000c0d0c723e */ /* 0x000fe400000010ff */
[----:B------:R-:W-:Y:S02]  /*2700*/  F2FP.BF16.F32.PACK_AB R13, R15, R14 ;  /* 0x0000000e0f0d723e */ /* 0x000fe400000010ff */
[----:B------:R-:W-:Y:S01]  /*2710*/  F2FP.BF16.F32.PACK_AB R14, R17, R16 ;  /* 0x00000010110e723e */ /* 0x000fe200000010ff */
[----:B------:R-:W-:Y:S01]  /*2720*/  IMAD.IADD R16, R0, 0x1, R33 ;  /* 0x0000000100107824 */ /* 0x000fe200078e0221 */
[----:B------:R-:W-:Y:S02]  /*2730*/  F2FP.BF16.F32.PACK_AB R15, R19, R18 ;  /* 0x00000012130f723e */ /* 0x000fe400000010ff */
[----:B-1----:R-:W-:-:S02]  /*2740*/  F2FP.BF16.F32.PACK_AB R32, R5, R4 ;  /* 0x000000040520723e */ /* 0x002fc400000010ff */
[----:B------:R-:W-:Y:S01]  /*2750*/  PRMT R4, R35, 0x9910, RZ ;  /* 0x0000991023047816 */ /* 0x000fe200000000ff */
[----:B------:R1:W-:Y:S01]  /*2760*/  STS.128 [R16], R12 ;  /* 0x0000000c10007388 */ /* 0x0003e20000000c00 */
[----:B------:R-:W-:Y:S01]  /*2770*/  NOP ;  /* 0x0000000000007918 */ /* 0x000fe20000000000 */
[----:B------:R-:W-:Y:S02]  /*2780*/  F2FP.BF16.F32.PACK_AB R33, R7, R6 ;  /* 0x000000060721723e */ /* 0x000fe400000010ff */
[----:B------:R-:W-:Y:S01]  /*2790*/  F2FP.BF16.F32.PACK_AB R34, R9, R8 ;  /* 0x000000080922723e */ /* 0x000fe200000010ff */
[----:B------:R-:W-:Y:S01]  /*27a0*/  IMAD R39, R39, R4, RZ ;  /* 0x0000000427277224 */ /* 0x000fe200078e02ff */
[----:B------:R-:W-:-:S03]  /*27b0*/  F2FP.BF16.F32.PACK_AB R35, R11, R10 ;  /* 0x0000000a0b23723e */ /* 0x000fc600000010ff */
[----:B------:R-:W-:Y:S02]  /*27c0*/  IMAD.MOV R39, RZ, RZ, -R39 ;  /* 0x000000ffff277224 */ /* 0x000fe400078e0a27 */
[----:B------:R2:W-:Y:S03]  /*27d0*/  STS.128 [R41], R32 ;  /* 0x0000002029007388 */ /* 0x0005e60000000c00 */
[----:B------:R-:W-:-:S05]  /*27e0*/  PRMT R39, R39, 0x7710, RZ ;  /* 0x0000771027277816 */ /* 0x000fca00000000ff */
[----:B------:R-:W-:-:S05]  /*27f0*/  IMAD.IADD R39, R38, 0x1, R39 ;  /* 0x0000000126277824 */ /* 0x000fca00078e0227 */
[----:B------:R-:W-:-:S05]  /*2800*/  LOP3.LUT R39, R39, 0xffff, RZ, 0xc0, !PT ;  /* 0x0000ffff27277812 */ /* 0x000fca00078ec0ff */
[----:B------:R-:W-:Y:S01]  /*2810*/  IMAD R40, R40, 0x10, R39 ;  /* 0x0000001028287824 */ /* 0x000fe200078e0227 */
[----:B-1----:R-:W1:Y:S01]  /*2820*/  LDTM.x8 R12, tmem[UR7+0x10] ;  /* 0x00001007000c79ee */ /* 0x002e6200081c0000 */
[----:B------:R-:W-:Y:S01]  /*2830*/  NOP ;  /* 0x0000000000007918 */ /* 0x000fe20000000000 */
[----:B-1----:R-:W1:Y:S01]  /*2840*/  LDTM.x8 R4, tmem[UR7+0x18] ;  /* 0x00001807000479ee */ /* 0x002e6200081c0000 */
[----:B--2---:R-:W-:Y:S01]  /*2850*/  LOP3.LUT R32, R36, 0xffff, RZ, 0xc0, !PT ;  /* 0x0000ffff24207812 */ /* 0x004fe200078ec0ff */
[----:B------:R-:W-:-:S04]  /*2860*/  IMAD.SHL.U32 R33, R40, 0x80, RZ ;  /* 0x0000008028217824 */ /* 0x000fc800078e00ff */
[----:B------:R-:W-:Y:S01]  /*2870*/  IMAD R32, R32, 0xe0, RZ ;  /* 0x000000e020207824 */ /* 0x000fe200078e02ff */
[----:B------:R-:W-:Y:S02]  /*2880*/  F2FP.BF16.F32.PACK_AB R12, R13, R12 ;  /* 0x0000000c0d0c723e */ /* 0x000fe400000010ff */
[----:B------:R-:W-:Y:S02]  /*2890*/  F2FP.BF16.F32.PACK_AB R13, R15, R14 ;  /* 0x0000000e0f0d723e */ /* 0x000fe400000010ff */
[----:B------:R-:W-:Y:S01]  /*28a0*/  F2FP.BF16.F32.PACK_AB R14, R17, R16 ;  /* 0x00000010110e723e */ /* 0x000fe200000010ff */
[--C-:B------:R-:W-:Y:S01]  /*28b0*/  IMAD R17, R25, 0x10, R37.reuse ;  /* 0x0000001019117824 */ /* 0x100fe200078e0225 */
[----:B------:R-:W-:Y:S01]  /*28c0*/  F2FP.BF16.F32.PACK_AB R15, R19, R18 ;  /* 0x00000012130f723e */ /* 0x000fe200000010ff */
[----:B------:R-:W-:Y:S01]  /*28d0*/  IMAD R37, R24, 0x10, R37 ;  /* 0x0000001018257824 */ /* 0x000fe200078e0225 */
[----:B-1----:R-:W-:Y:S01]  /*28e0*/  F2FP.BF16.F32.PACK_AB R4, R5, R4 ;  /* 0x000000040504723e */ /* 0x002fe200000010ff */
[C---:B------:R-:W-:Y:S01]  /*28f0*/  IMAD.IADD R17, R0.reuse, 0x1, R17 ;  /* 0x0000000100117824 */ /* 0x040fe200078e0211 */
[----:B------:R-:W-:Y:S01]  /*2900*/  F2FP.BF16.F32.PACK_AB R5, R7, R6 ;  /* 0x000000060705723e */ /* 0x000fe200000010ff */
[----:B------:R-:W-:Y:S01]  /*2910*/  IMAD.IADD R37, R0, 0x1, R37 ;  /* 0x0000000100257824 */ /* 0x000fe200078e0225 */
[----:B------:R-:W-:-:S02]  /*2920*/  F2FP.BF16.F32.PACK_AB R6, R9, R8 ;  /* 0x000000080906723e */ /* 0x000fc400000010ff */
[----:B------:R-:W-:Y:S01]  /*2930*/  F2FP.BF16.F32.PACK_AB R7, R11, R10 ;  /* 0x0000000a0b07723e */ /* 0x000fe200000010ff */
[----:B------:R1:W-:Y:S01]  /*2940*/  STS.128 [R17], R12 ;  /* 0x0000000c11007388 */ /* 0x0003e20000000c00 */
[----:B------:R-:W-:-:S03]  /*2950*/  NOP ;  /* 0x0000000000007918 */ /* 0x000fc60000000000 */
[----:B------:R1:W-:Y:S01]  /*2960*/  STS.128 [R37], R4 ;  /* 0x0000000425007388 */ /* 0x0003e20000000c00 */
[----:B------:R2:W-:Y:S06]  /*2970*/  MEMBAR.ALL.CTA ;  /* 0x0000000000007992 */ /* 0x0005ec0000008000 */
[----:B--2---:R-:W2:Y:S02]  /*2980*/  FENCE.VIEW.ASYNC.S ;  /* 0x00000000000073c6 */ /* 0x004ea40000000000 */
[----:B--2---:R-:W-:Y:S06]  /*2990*/  BAR.SYNC.DEFER_BLOCKING 0x8, 0x80 ;  /* 0x0202000000007b1d */ /* 0x004fec0000010000 */
[----:B------:R-:W-:Y:S05]  /*29a0*/  @P1 BRA `(.L_x_35) ;  /* 0x0000000000381947 */ /* 0x000fea0003800000 */
[----:B------:R-:W-:Y:S01]  /*29b0*/  ELECT P2, URZ, PT ;  /* 0x0000000000ff782f */ /* 0x000fe20003840000 */
[----:B------:R-:W-:-:S12]  /*29c0*/  BSSY.RECONVERGENT B0, `(.L_x_35) ;  /* 0x000000c000007945 */ /* 0x000fd80003800200 */
[----:B------:R-:W-:Y:S05]  /*29d0*/  @!P2 BRA `(.L_x_36) ;  /* 0x000000000028a947 */ /* 0x000fea0003800000 */
[----:B------:R-:W2:Y:S01]  /*29e0*/  LDCU.64 UR8, c[0x0][0x348] ;  /* 0x00006900ff0877ac */ /* 0x000ea20008000a00 */
[----:B------:R-:W-:Y:S02]  /*29f0*/  R2UR UR10, R21 ;  /* 0x00000000150a72ca */ /* 0x000fe400000e0000 */
[----:B------:R-:W-:Y:S02]  /*2a00*/  R2UR UR4, R0 ;  /* 0x00000000000472ca */ /* 0x000fe400000e0000 */
[----:B------:R-:W-:Y:S02]  /*2a10*/  R2UR UR5, R32 ;  /* 0x00000000200572ca */ /* 0x000fe400000e0000 */
[----:B------:R-:W-:-:S09]  /*2a20*/  R2UR UR6, R33 ;  /* 0x00000000210672ca */ /* 0x000fd200000e0000 */
[----:B------:R-:W-:Y:S02]  /*2a30*/  ULEA UR4, UR10, UR4, 0xd ;  /* 0x000000040a047291 */ /* 0x000fe4000f8e68ff */
[----:B--2---:R-:W-:-:S04]  /*2a40*/  UIADD3 UR8, UP0, UPT, UR8, 0x240, URZ ;  /* 0x0000024008087890 */ /* 0x004fc8000ff1e0ff */
[----:B------:R-:W-:-:S09]  /*2a50*/  UIADD3.X UR9, UPT, UPT, URZ, UR9, URZ, UP0, !UPT ;  /* 0x00000009ff097290 */ /* 0x000fd200087fe4ff */
[----:B------:R2:W-:Y:S02]  /*2a60*/  UTMASTG.2D [UR4], [UR8] ;  /* 0x00000004080073b5 */ /* 0x0005e40008008000 */
[----:B--2---:R0:W-:Y:S02]  /*2a70*/  UTMACMDFLUSH ;  /* 0x00000000000079b7 */ /* 0x0041e40000000000 */
.L_x_36:
[----:B------:R-:W-:Y:S05]  /*2a80*/  BSYNC.RECONVERGENT B0 ;  /* 0x0000000000007941 */ /* 0x000fea0003800200 */
.L_x_35:
[----:B------:R-:W-:Y:S05]  /*2a90*/  @P1 BRA `(.L_x_37) ;  /* 0x0000000000041947 */ /* 0x000fea0003800000 */
[----:B------:R-:W-:-:S04]  /*2aa0*/  DEPBAR.LE SB0, 0x1 ;  /* 0x000080400000791a */ /* 0x000fc80000000000 */
.L_x_37:
[----:B------:R-:W-:Y:S01]  /*2ab0*/  BAR.SYNC.DEFER_BLOCKING 0x8, 0x80 ;  /* 0x0202000000007b1d */ /* 0x000fe20000010000 */
[----:B------:R-:W-:-:S04]  /*2ac0*/  LOP3.LUT R53, R21, 0x1, RZ, 0xc0, !PT ;  /* 0x0000000115357812 */ /* 0x000fc800078ec0ff */
[----:B------:R-:W-:Y:S01]  /*2ad0*/  LOP3.LUT R21, R53, 0x1, RZ, 0x3c, !PT ;  /* 0x0000000135157812 */ /* 0x000fe200078e3cff */
[----:B-1----:R-:W1:Y:S04]  /*2ae0*/  LDTM.x8 R12, tmem[UR7+0x20] ;  /* 0x00002007000c79ee */ /* 0x002e6800081c0000 */
[C---:B------:R-:W-:Y:S02]  /*2af0*/  IMAD R35, R21.reuse, 0x2000, R30 ;  /* 0x0000200015237824 */ /* 0x040fe400078e021e */
[----:B------:R-:W-:Y:S02]  /*2b00*/  IMAD R50, R21, 0x2000, R0 ;  /* 0x0000200015327824 */ /* 0x000fe400078e0200 */
[----:B------:R-:W-:-:S04]  /*2b10*/  IMAD R34, R28, 0x80, R35 ;  /* 0x000000801c227824 */ /* 0x000fc800078e0223 */
[--C-:B------:R-:W-:Y:S02]  /*2b20*/  IMAD R37, R27, 0x10, R34.reuse ;  /* 0x000000101b257824 */ /* 0x100fe400078e0222 */
[--C-:B------:R-:W-:Y:S02]  /*2b30*/  IMAD R35, R26, 0x10, R34.reuse ;  /* 0x000000101a237824 */ /* 0x100fe400078e0222 */
[C---:B------:R-:W-:Y:S01]  /*2b40*/  IMAD.IADD R37, R0.reuse, 0x1, R37 ;  /* 0x0000000100257824 */ /* 0x040fe200078e0225 */
[----:B------:R-:W-:Y:S01]  /*2b50*/  NOP ;  /* 0x0000000000007918 */ /* 0x000fe20000000000 */
[----:B-1----:R-:W1:Y:S01]  /*2b60*/  LDTM.x8 R4, tmem[UR7+0x28] ;  /* 0x00002807000479ee */ /* 0x002e6200081c0000 */
[----:B------:R-:W-:Y:S02]  /*2b70*/  IMAD.IADD R35, R0, 0x1, R35 ;  /* 0x0000000100237824 */ /* 0x000fe400078e0223 */
[--C-:B------:R-:W-:Y:S02]  /*2b80*/  IMAD R39, R25, 0x10, R34.reuse ;  /* 0x0000001019277824 */ /* 0x100fe400078e0222 */
[----:B------:R-:W-:Y:S01]  /*2b90*/  IMAD R51, R24, 0x10, R34 ;  /* 0x0000001018337824 */ /* 0x000fe200078e0222 */
[----:B------:R-:W-:Y:S01]  /*2ba0*/  F2FP.BF16.F32.PACK_AB R44, R13, R12 ;  /* 0x0000000c0d2c723e */ /* 0x000fe200000010ff */
[C---:B------:R-:W-:Y:S01]  /*2bb0*/  IMAD.IADD R39, R0.reuse, 0x1, R39 ;  /* 0x0000000100277824 */ /* 0x040fe200078e0227 */
[----:B------:R-:W-:Y:S01]  /*2bc0*/  F2FP.BF16.F32.PACK_AB R45, R15, R14 ;  /* 0x0000000e0f2d723e */ /* 0x000fe200000010ff */
[----:B------:R-:W-:Y:S01]  /*2bd0*/  IMAD.IADD R51, R0, 0x1, R51 ;  /* 0x0000000100337824 */ /* 0x000fe200078e0233 */
[----:B------:R-:W-:-:S02]  /*2be0*/  F2FP.BF16.F32.PACK_AB R46, R17, R16 ;  /* 0x00000010112e723e */ /* 0x000fc400000010ff */
[----:B------:R-:W-:-:S05]  /*2bf0*/  F2FP.BF16.F32.PACK_AB R47, R19, R18 ;  /* 0x00000012132f723e */ /* 0x000fca00000010ff */
[----:B------:R2:W-:Y:S01]  /*2c00*/  STS.128 [R37], R44 ;  /* 0x0000002c25007388 */ /* 0x0005e20000000c00 */
[----:B------:R-:W-:Y:S01]  /*2c10*/  NOP ;  /* 0x0000000000007918 */ /* 0x000fe20000000000 */
[----:B-1----:R-:W1:Y:S01]  /*2c20*/  LDTM.x8 R12, tmem[UR7+0x30] ;  /* 0x00003007000c79ee */ /* 0x002e6200081c0000 */
[----:B------:R-:W-:Y:S02]  /*2c30*/  F2FP.BF16.F32.PACK_AB R40, R5, R4 ;  /* 0x000000040528723e */ /* 0x000fe400000010ff */
[----:B------:R-:W-:Y:S02]  /*2c40*/  F2FP.BF16.F32.PACK_AB R41, R7, R6 ;  /* 0x000000060729723e */ /* 0x000fe400000010ff */
[----:B------:R-:W-:Y:S02]  /*2c50*/  F2FP.BF16.F32.PACK_AB R42, R9, R8 ;  /* 0x00000008092a723e */ /* 0x000fe400000010ff */
        /* <DEDUP_REMOVED lines=10> */
[----:B-1----:R-:W-:Y:S02]  /*2d00*/  F2FP.BF16.F32.PACK_AB R4, R5, R4 ;  /* 0x000000040504723e */ /* 0x002fe400000010ff */
[----:B------:R-:W-:Y:S02]  /*2d10*/  F2FP.BF16.F32.PACK_AB R5, R7, R6 ;  /* 0x000000060705723e */ /* 0x000fe400000010ff */
[----:B------:R-:W-:Y:S02]  /*2d20*/  F2FP.BF16.F32.PACK_AB R6, R9, R8 ;  /* 0x000000080906723e */ /* 0x000fe400000010ff */
[----:B------:R-:W-:-:S05]  /*2d30*/  F2FP.BF16.F32.PACK_AB R7, R11, R10 ;  /* 0x0000000a0b07723e */ /* 0x000fca00000010ff */
[----:B------:R2:W-:Y:S01]  /*2d40*/  STS.128 [R51], R4 ;  /* 0x0000000433007388 */ /* 0x0005e20000000c00 */
[----:B------:R1:W-:Y:S06]  /*2d50*/  MEMBAR.ALL.CTA ;  /* 0x0000000000007992 */ /* 0x0003ec0000008000 */
[----:B-1----:R-:W1:Y:S02]  /*2d60*/  FENCE.VIEW.ASYNC.S ;  /* 0x00000000000073c6 */ /* 0x002e640000000000 */
[----:B-1----:R-:W-:Y:S06]  /*2d70*/  BAR.SYNC.DEFER_BLOCKING 0x8, 0x80 ;  /* 0x0202000000007b1d */ /* 0x002fec0000010000 */
[----:B------:R-:W-:Y:S05]  /*2d80*/  @P1 BRA `(.L_x_38) ;  /* 0x0000000000381947 */ /* 0x000fea0003800000 */
[----:B------:R-:W-:Y:S01]  /*2d90*/  ELECT P2, URZ, PT ;  /* 0x0000000000ff782f */ /* 0x000fe20003840000 */
[----:B------:R-:W-:-:S12]  /*2da0*/  BSSY.RECONVERGENT B0, `(.L_x_39) ;  /* 0x000000b000007945 */ /* 0x000fd80003800200 */
[----:B------:R-:W-:Y:S05]  /*2db0*/  @!P2 BRA `(.L_x_40) ;  /* 0x000000000024a947 */ /* 0x000fea0003800000 */
[----:B------:R-:W1:Y:S01]  /*2dc0*/  LDCU.64 UR8, c[0x0][0x348] ;  /* 0x00006900ff0877ac */ /* 0x000e620008000a00 */
[----:B------:R-:W-:Y:S02]  /*2dd0*/  R2UR UR5, R32 ;  /* 0x00000000200572ca */ /* 0x000fe400000e0000 */
[----:B------:R-:W-:Y:S02]  /*2de0*/  R2UR UR4, R50 ;  /* 0x00000000320472ca */ /* 0x000fe400000e0000 */
[----:B------:R-:W-:-:S09]  /*2df0*/  R2UR UR6, R33 ;  /* 0x00000000210672ca */ /* 0x000fd200000e0000 */
[----:B------:R-:W-:Y:S02]  /*2e00*/  UIADD3 UR5, UPT, UPT, UR5, 0x20, URZ ;  /* 0x0000002005057890 */ /* 0x000fe4000fffe0ff */
[----:B-1----:R-:W-:-:S04]  /*2e10*/  UIADD3 UR8, UP0, UPT, UR8, 0x240, URZ ;  /* 0x0000024008087890 */ /* 0x002fc8000ff1e0ff */
[----:B------:R-:W-:-:S09]  /*2e20*/  UIADD3.X UR9, UPT, UPT, URZ, UR9, URZ, UP0, !UPT ;  /* 0x00000009ff097290 */ /* 0x000fd200087fe4ff */
[----:B------:R1:W-:Y:S02]  /*2e30*/  UTMASTG.2D [UR4], [UR8] ;  /* 0x00000004080073b5 */ /* 0x0003e40008008000 */
[----:B-1----:R0:W-:Y:S02]  /*2e40*/  UTMACMDFLUSH ;  /* 0x00000000000079b7 */ /* 0x0021e40000000000 */
.L_x_40:
[----:B------:R-:W-:Y:S05]  /*2e50*/  BSYNC.RECONVERGENT B0 ;  /* 0x0000000000007941 */ /* 0x000fea0003800200 */
.L_x_39:
[----:B------:R-:W-:-:S04]  /*2e60*/  DEPBAR.LE SB0, 0x1 ;  /* 0x000080400000791a */ /* 0x000fc80000000000 */
.L_x_38:
[----:B------:R-:W-:Y:S01]  /*2e70*/  BAR.SYNC.DEFER_BLOCKING 0x8, 0x80 ;  /* 0x0202000000007b1d */ /* 0x000fe20000010000 */
[C---:B--2---:R-:W-:Y:S02]  /*2e80*/  IMAD R41, R53.reuse, 0x2000, R30 ;  /* 0x0000200035297824 */ /* 0x044fe400078e021e */
[----:B------:R-:W-:Y:S02]  /*2e90*/  IMAD R48, R53, 0x2000, R0 ;  /* 0x0000200035307824 */ /* 0x000fe400078e0200 */
[----:B------:R-:W-:Y:S01]  /*2ea0*/  IMAD R38, R28, 0x80, R41 ;  /* 0x000000801c267824 */ /* 0x000fe200078e0229 */
[----:B------:R-:W1:Y:S03]  /*2eb0*/  LDTM.x8 R12, tmem[UR7+0x40] ;  /* 0x00004007000c79ee */ /* 0x000e6600081c0000 */
[----:B------:R-:W-:-:S04]  /*2ec0*/  IMAD R49, R24, 0x10, R38 ;  /* 0x0000001018317824 */ /* 0x000fc800078e0226 */
[C---:B------:R-:W-:Y:S01]  /*2ed0*/  IMAD.IADD R49, R0.reuse, 0x1, R49 ;  /* 0x0000000100317824 */ /* 0x040fe200078e0231 */
[----:B------:R-:W-:Y:S01]  /*2ee0*/  NOP ;  /* 0x0000000000007918 */ /* 0x000fe20000000000 */
[----:B-1----:R-:W1:Y:S01]  /*2ef0*/  LDTM.x8 R4, tmem[UR7+0x48] ;  /* 0x00004807000479ee */ /* 0x002e6200081c0000 */
[----:B------:R-:W-:Y:S01]  /*2f00*/  F2FP.BF16.F32.PACK_AB R44, R13, R12 ;  /* 0x0000000c0d2c723e */ /* 0x000fe200000010ff */
[----:B------:R-:W-:Y:S01]  /*2f10*/  IMAD R13, R27, 0x10, R38 ;  /* 0x000000101b0d7824 */ /* 0x000fe200078e0226 */
[----:B------:R-:W-:Y:S02]  /*2f20*/  F2FP.BF16.F32.PACK_AB R45, R15, R14 ;  /* 0x0000000e0f2d723e */ /* 0x000fe400000010ff */
[----:B------:R-:W-:Y:S01]  /*2f30*/  F2FP.BF16.F32.PACK_AB R46, R17, R16 ;  /* 0x00000010112e723e */ /* 0x000fe200000010ff */
[----:B------:R-:W-:Y:S01]  /*2f40*/  IMAD.IADD R36, R0, 0x1, R13 ;  /* 0x0000000100247824 */ /* 0x000fe200078e020d */
[----:B------:R-:W-:-:S05]  /*2f50*/  F2FP.BF16.F32.PACK_AB R47, R19, R18 ;  /* 0x00000012132f723e */ /* 0x000fca00000010ff */
[----:B------:R2:W-:Y:S01]  /*2f60*/  STS.128 [R36], R44 ;  /* 0x0000002c24007388 */ /* 0x0005e20000000c00 */
        /* <DEDUP_REMOVED lines=11> */
[----:B------:R-:W-:Y:S02]  /*3020*/  F2FP.BF16.F32.PACK_AB R12, R13, R12 ;  /* 0x0000000c0d0c723e */ /* 0x000fe400000010ff */
[----:B------:R-:W-:Y:S02]  /*3030*/  F2FP.BF16.F32.PACK_AB R13, R15, R14 ;  /* 0x0000000e0f0d723e */ /* 0x000fe400000010ff */
[----:B------:R-:W-:Y:S01]  /*3040*/  F2FP.BF16.F32.PACK_AB R14, R17, R16 ;  /* 0x00000010110e723e */ /* 0x000fe200000010ff */
[----:B------:R-:W-:Y:S01]  /*3050*/  IMAD R17, R25, 0x10, R38 ;  /* 0x0000001019117824 */ /* 0x000fe200078e0226 */
[----:B------:R-:W-:-:S03]  /*3060*/  F2FP.BF16.F32.PACK_AB R15, R19, R18 ;  /* 0x00000012130f723e */ /* 0x000fc600000010ff */
[----:B------:R-:W-:-:S05]  /*3070*/  IMAD.IADD R38, R0, 0x1, R17 ;  /* 0x0000000100267824 */ /* 0x000fca00078e0211 */
        /* <DEDUP_REMOVED lines=23> */
.L_x_43:
[----:B------:R-:W-:Y:S05]  /*31f0*/  BSYNC.RECONVERGENT B0 ;  /* 0x0000000000007941 */ /* 0x000fea0003800200 */
.L_x_42:
[----:B------:R-:W-:-:S04]  /*3200*/  DEPBAR.LE SB0, 0x1 ;  /* 0x000080400000791a */ /* 0x000fc80000000000 */
.L_x_41:
[----:B------:R-:W-:Y:S06]  /*3210*/  BAR.SYNC.DEFER_BLOCKING 0x8, 0x80 ;  /* 0x0202000000007b1d */ /* 0x000fec0000010000 */
[----:B--2---:R-:W1:Y:S01]  /*3220*/  LDTM.x8 R12, tmem[UR7+0x60] ;  /* 0x00006007000c79ee */ /* 0x004e6200081c0000 */
[----:B------:R-:W-:Y:S01]  /*3230*/  NOP ;  /* 0x0000000000007918 */ /* 0x000fe20000000000 */
[----:B-1----:R-:W1:Y:S01]  /*3240*/  LDTM.x8 R4, tmem[UR7+0x68] ;  /* 0x00006807000479ee */ /* 0x002e6200081c0000 */
[----:B------:R-:W-:Y:S02]  /*3250*/  F2FP.BF16.F32.PACK_AB R44, R13, R12 ;  /* 0x0000000c0d2c723e */ /* 0x000fe400000010ff */
[----:B------:R-:W-:-:S02]  /*3260*/  F2FP.BF16.F32.PACK_AB R45, R15, R14 ;  /* 0x0000000e0f2d723e */ /* 0x000fc400000010ff */
        /* <DEDUP_REMOVED lines=39> */
.L_x_46:
[----:B------:R-:W-:Y:S05]  /*34e0*/  BSYNC.RECONVERGENT B0 ;  /* 0x0000000000007941 */ /* 0x000fea0003800200 */
.L_x_45:
[----:B------:R-:W-:-:S04]  /*34f0*/  DEPBAR.LE SB0, 0x1 ;  /* 0x000080400000791a */ /* 0x000fc80000000000 */
.L_x_44:
        /* <DEDUP_REMOVED lines=45> */
.L_x_49:
[----:B------:R-:W-:Y:S05]  /*37d0*/  BSYNC.RECONVERGENT B0 ;  /* 0x0000000000007941 */ /* 0x000fea0003800200 */
.L_x_48:
[----:B------:R-:W-:-:S04]  /*37e0*/  DEPBAR.LE SB0, 0x1 ;  /* 0x000080400000791a */ /* 0x000fc80000000000 */
.L_x_47:
        /* <DEDUP_REMOVED lines=45> */
.L_x_52:
[----:B------:R-:W-:Y:S05]  /*3ac0*/  BSYNC.RECONVERGENT B0 ;  /* 0x0000000000007941 */ /* 0x000fea0003800200 */
.L_x_51:
[----:B------:R-:W-:-:S04]  /*3ad0*/  DEPBAR.LE SB0, 0x1 ;  /* 0x000080400000791a */ /* 0x000fc80000000000 */
.L_x_50:
[----:B------:R-:W-:Y:S01]  /*3ae0*/  BAR.SYNC.DEFER_BLOCKING 0x8, 0x80 ;  /* 0x0202000000007b1d */ /* 0x000fe20000010000 */
[----:B------:R-:W-:-:S05]  /*3af0*/  VIADD R2, R2, 0x31870 ;  /* 0x0003187002027836 */ /* 0x000fca0000000000 */
[----:B------:R-:W-:Y:S01]  /*3b00*/  PRMT R2, RZ, 0x654, R2 ;  /* 0x00000654ff027816 */ /* 0x000fe20000000002 */
[----:B--2---:R-:W1:Y:S01]  /*3b10*/  LDTM.x8 R12, tmem[UR7+0xc0] ;  /* 0x0000c007000c79ee */ /* 0x004e6200081c0000 */
        /* <DEDUP_REMOVED lines=27> */
[----:B------:R-:W-:Y:S01]  /*3cd0*/  NOP ;  /* 0x0000000000007918 */ /* 0x000fe20000000000 */
[----:B------:R2:W-:Y:S01]  /*3ce0*/  SYNCS.ARRIVE.TRANS64.RED.A1T0 RZ, [R2+URZ], RZ ;  /* 0x000000ff02ff79a7 */ /* 0x0005e200081004ff */
        /* <DEDUP_REMOVED lines=16> */
.L_x_54:
[----:B------:R-:W-:Y:S05]  /*3df0*/  BSYNC.RECONVERGENT B0 ;  /* 0x0000000000007941 */ /* 0x000fea0003800200 */
.L_x_53:
[----:B------:R-:W-:Y:S02]  /*3e00*/  IADD3 R23, PT, PT, R23, 0x96, RZ ;  /* 0x0000009617177810 */ /* 0x000fe40007ffe0ff */
[----:B------:R-:W-:Y:S01]  /*3e10*/  IADD3 R29, PT, PT, R29, 0x96, RZ ;  /* 0x000000961d1d7810 */ /* 0x000fe20007ffe0ff */
[----:B------:R-:W-:Y:S06]  /*3e20*/  @P0 BRA `(.L_x_55) ;  /* 0xffffffe400800947 */ /* 0x000fec000383ffff */
.L_x_32:
[----:B------:R-:W-:-:S13]  /*3e30*/  ISETP.NE.AND P0, PT, R3, 0x3, PT ;  /* 0x000000030300780c */ /* 0x000fda0003f05270 */
[----:B------:R-:W-:Y:S05]  /*3e40*/  @P0 EXIT ;  /* 0x000000000000094d */ /* 0x000fea0003800000 */
[----:B------:R-:W-:Y:S05]  /*3e50*/  WARPSYNC.ALL ;  /* 0x0000000000007948 */ /* 0x000fea0003800000 */
[----:B------:R-:W-:Y:S01]  /*3e60*/  NOP ;  /* 0x0000000000007918 */ /* 0x000fe20000000000 */
[----:B------:R-:W1:Y:S01]  /*3e70*/  S2UR UR5, SR_CgaCtaId ;  /* 0x00000000000579c3 */ /* 0x000e620000008800 */
[----:B------:R-:W-:Y:S02]  /*3e80*/  UMOV UR4, 0x50 ;  /* 0x0000005000047882 */ /* 0x000fe40000000000 */
[----:B-1----:R-:W-:-:S09]  /*3e90*/  ULEA UR5, UR5, UR4, 0x18 ;  /* 0x0000000405057291 */ /* 0x002fd2000f8ec0ff */
[----:B--2---:R-:W1:Y:S02]  /*3ea0*/  LDS R2, [UR5] ;  /* 0x00000005ff027984 */ /* 0x004e640008000800 */
[----:B-1----:R-:W-:-:S04]  /*3eb0*/  LOP3.LUT R0, R2, 0xffff, RZ, 0xc0, !PT ;  /* 0x0000ffff02007812 */ /* 0x002fc800078ec0ff */
[----:B------:R-:W-:-:S13]  /*3ec0*/  ISETP.NE.AND P0, PT, R0, 0xffff, PT ;  /* 0x0000ffff0000780c */ /* 0x000fda0003f05270 */
[----:B------:R-:W-:Y:S05]  /*3ed0*/  @P0 BRA `(.L_x_56) ;  /* 0x0000000000480947 */ /* 0x000fea0003800000 */
[----:B------:R-:W-:-:S04]  /*3ee0*/  SHF.R.U32.HI R0, RZ, 0x10, R2 ;  /* 0x00000010ff007819 */ /* 0x000fc80000011602 */
[----:B------:R-:W-:-:S04]  /*3ef0*/  LOP3.LUT R0, R0, 0x1, RZ, 0xc0, !PT ;  /* 0x0000000100007812 */ /* 0x000fc800078ec0ff */
[----:B------:R-:W-:-:S13]  /*3f00*/  ISETP.NE.AND P0, PT, R0, 0x1, PT ;  /* 0x000000010000780c */ /* 0x000fda0003f05270 */
[----:B------:R-:W-:Y:S05]  /*3f10*/  @P0 BRA `(.L_x_57) ;  /* 0x00000000002c0947 */ /* 0x000fea0003800000 */
[----:B------:R-:W1:Y:S01]  /*3f20*/  S2R R0, SR_LANEID ;  /* 0x0000000000007919 */ /* 0x000e620000000000 */
[----:B------:R-:W-:Y:S01]  /*3f30*/  IMAD.MOV.U32 R2, RZ, RZ, -0x20000 ;  /* 0xfffe0000ff027424 */ /* 0x000fe200078e00ff */
[----:B------:R-:W-:Y:S02]  /*3f40*/  VOTEU.ANY UR6, UPT, PT ;  /* 0x0000000000067886 */ /* 0x000fe400038e0100 */
[----:B------:R-:W-:Y:S01]  /*3f50*/  UFLO.U32 UR6, UR6 ;  /* 0x00000006000672bd */ /* 0x000fe200080e0000 */
[----:B------:R-:W2:Y:S05]  /*3f60*/  REDUX UR4, R2 ;  /* 0x00000000020473c4 */ /* 0x000eaa0000000000 */
[----:B-1----:R-:W-:-:S02]  /*3f70*/  ISETP.EQ.U32.AND P0, PT, R0, UR6, PT ;  /* 0x0000000600007c0c */ /* 0x002fc4000bf02070 */
[----:B--2---:R-:W-:Y:S01]  /*3f80*/  MOV R0, UR4 ;  /* 0x0000000400007c02 */ /* 0x004fe20008000f00 */
[----:B------:R-:W-:-:S05]  /*3f90*/  UMOV UR4, 0xfffe0000 ;  /* 0xfffe000000047882 */ /* 0x000fca0000000000 */
[----:B------:R1:W-:Y:S05]  /*3fa0*/  UTCATOMSWS.AND URZ, UR4 ;  /* 0x0000000400ff79e3 */ /* 0x0003ea0008000000 */
[----:B------:R1:W-:Y:S01]  /*3fb0*/  @P0 ATOMS.AND RZ, [UR5], R0 ;  /* 0x00000000ffff098c */ /* 0x0003e2000a800005 */
[----:B------:R-:W-:Y:S05]  /*3fc0*/  BRA `(.L_x_58) ;  /* 0x0000000000147947 */ /* 0x000fea0003800000 */
.L_x_57:
[----:B------:R-:W-:Y:S02]  /*3fd0*/  MOV R2, 0x3ff0 ;  /* 0x00003ff000027802 */ /* 0x000fe40000000f00 */
[----:B------:R-:W-:Y:S05]  /*3fe0*/  CALL.REL.NOINC `($__internal_0_$__cuda_sm10x_tcgen05_guardrail_trap_col_being_dealloced_not_returned_by_alloc) ;  /* 0x0000000400047944 */ /* 0x000fea0003c00000 */
[----:B------:R-:W-:Y:S05]  /*3ff0*/  BRA `(.L_x_58) ;  /* 0x0000000000087947 */ /* 0x000fea0003800000 */
.L_x_56:
[----:B------:R-:W-:Y:S02]  /*4000*/  MOV R2, 0x4020 ;  /* 0x0000402000027802 */ /* 0x000fe40000000f00 */
[----:B------:R-:W-:Y:S05]  /*4010*/  CALL.REL.NOINC `($__internal_2_$__cuda_sm10x_tcgen05_guardrail_trap_unallocated_columns_being_dealloced) ;  /* 0x0000000400107944 */ /* 0x000fea0003c00000 */
.L_x_58:
[----:B------:R-:W-:Y:S01]  /*4020*/  NOP ;  /* 0x0000000000007918 */ /* 0x000fe20000000000 */
[----:B-1----:R-:W-:Y:S05]  /*4030*/  EXIT ;  /* 0x000000000000794d */ /* 0x002fea0003800000 */
.L_x_14:
[----:B------:R-:W-:-:S07]  /*4040*/  MOV R4, R5 ;  /* 0x0000000500047202 */ /* 0x000fce0000000f00 */
.L_x_59:
[----:B-1----:R1:W2:Y:S02]  /*4050*/  SYNCS.PHASECHK.TRANS64.TRYWAIT P0, [R2+URZ+0x31800], R5 ;  /* 0x03180005020075a7 */ /* 0x0022a400080011ff */
[----:B--2---:R-:W-:Y:S05]  /*4060*/  @!P0 NANOSLEEP.SYNCS 0x989680 ;  /* 0x009896800000895d */ /* 0x004fea0003900000 */
[----:B------:R-:W2:Y:S02]  /*4070*/  @!P0 SYNCS.PHASECHK.TRANS64 P0, [R2+URZ+0x31800], R5 ;  /* 0x03180005020085a7 */ /* 0x000ea400080010ff */
[----:B--2---:R-:W-:Y:S05]  /*4080*/  @!P0 BRA `(.L_x_59) ;  /* 0xfffffffc00f08947 */ /* 0x004fea000383ffff */
[----:B------:R-:W-:Y:S05]  /*4090*/  BRA `(.L_x_60) ;  /* 0xffffffc800687947 */ /* 0x000fea000383ffff */
.L_x_18:
[----:B------:R-:W-:Y:S02]  /*40a0*/  MOV R8, UR10 ;  /* 0x0000000a00087c02 */ /* 0x000fe40008000f00 */
[----:B------:R-:W-:Y:S02]  /*40b0*/  MOV R9, UR10 ;  /* 0x0000000a00097c02 */ /* 0x000fe40008000f00 */
[----:B------:R-:W-:-:S07]  /*40c0*/  MOV R0, UR9 ;  /* 0x0000000900007c02 */ /* 0x000fce0008000f00 */
.L_x_61:
[----:B-1----:R1:W2:Y:S02]  /*40d0*/  SYNCS.PHASECHK.TRANS64.TRYWAIT P0, [R0+URZ+0x31870], R9 ;  /* 0x03187009000075a7 */ /* 0x0022a400080011ff */
[----:B--2---:R-:W-:Y:S05]  /*40e0*/  @!P0 NANOSLEEP.SYNCS 0x989680 ;  /* 0x009896800000895d */ /* 0x004fea0003900000 */
[----:B------:R-:W2:Y:S02]  /*40f0*/  @!P0 SYNCS.PHASECHK.TRANS64 P0, [R0+URZ+0x31870], R9 ;  /* 0x03187009000085a7 */ /* 0x000ea400080010ff */
[----:B--2---:R-:W-:Y:S05]  /*4100*/  @!P0 BRA `(.L_x_61) ;  /* 0xfffffffc00f08947 */ /* 0x004fea000383ffff */
[----:B------:R-:W-:Y:S05]  /*4110*/  BRA `(.L_x_62) ;  /* 0xffffffcc00f47947 */ /* 0x000fea000383ffff */
.L_x_19:
[----:B------:R-:W-:Y:S02]  /*4120*/  MOV R2, UR10 ;  /* 0x0000000a00027c02 */ /* 0x000fe40008000f00 */
[----:B------:R-:W-:Y:S07]  /*4130*/  MOV R8, R9 ;  /* 0x0000000900087202 */ /* 0x000fee0000000f00 */
.L_x_63:
[----:B-1----:R1:W2:Y:S02]  /*4140*/  SYNCS.PHASECHK.TRANS64.TRYWAIT P0, [R2+URZ+0x31840], R9 ;  /* 0x03184009020075a7 */ /* 0x0022a400080011ff */
[----:B--2---:R-:W-:Y:S05]  /*4150*/  @!P0 NANOSLEEP.SYNCS 0x989680 ;  /* 0x009896800000895d */ /* 0x004fea0003900000 */
[----:B------:R-:W2:Y:S02]  /*4160*/  @!P0 SYNCS.PHASECHK.TRANS64 P0, [R2+URZ+0x31840], R9 ;  /* 0x03184009020085a7 */ /* 0x000ea400080010ff */
[----:B--2---:R-:W-:Y:S05]  /*4170*/  @!P0 BRA `(.L_x_63) ;  /* 0xfffffffc00f08947 */ /* 0x004fea000383ffff */
[----:B------:R-:W-:Y:S05]  /*4180*/  BRA `(.L_x_64) ;  /* 0xffffffcc00f87947 */ /* 0x000fea000383ffff */
.L_x_21:
[----:B------:R-:W-:Y:S02]  /*4190*/  MOV R2, UR13 ;  /* 0x0000000d00027c02 */ /* 0x000fe40008000f00 */
[----:B------:R-:W-:Y:S07]  /*41a0*/  MOV R8, R9 ;  /* 0x0000000900087202 */ /* 0x000fee0000000f00 */
.L_x_65:
[----:B-1----:R1:W2:Y:S02]  /*41b0*/  SYNCS.PHASECHK.TRANS64.TRYWAIT P0, [R2+URZ+0x31840], R9 ;  /* 0x03184009020075a7 */ /* 0x0022a400080011ff */
[----:B--2---:R-:W-:Y:S05]  /*41c0*/  @!P0 NANOSLEEP.SYNCS 0x989680 ;  /* 0x009896800000895d */ /* 0x004fea0003900000 */
[----:B------:R-:W2:Y:S02]  /*41d0*/  @!P0 SYNCS.PHASECHK.TRANS64 P0, [R2+URZ+0x31840], R9 ;  /* 0x03184009020085a7 */ /* 0x000ea400080010ff */
[----:B--2---:R-:W-:Y:S05]  /*41e0*/  @!P0 BRA `(.L_x_65) ;  /* 0xfffffffc00f08947 */ /* 0x004fea000383ffff */
[----:B------:R-:W-:Y:S05]  /*41f0*/  BRA `(.L_x_66) ;  /* 0xffffffd000d07947 */ /* 0x000fea000383ffff */
.L_x_25:
[----:B------:R-:W-:-:S04]  /*4200*/  SHF.L.U32 R4, R9, 0x1f, RZ ;  /* 0x0000001f09047819 */ /* 0x000fc800000006ff */
[----:B------:R-:W-:-:S07]  /*4210*/  MOV R5, R4 ;  /* 0x0000000400057202 */ /* 0x000fce0000000f00 */
.L_x_67:
[----:B-1----:R1:W2:Y:S02]  /*4220*/  SYNCS.PHASECHK.TRANS64.TRYWAIT P0, [R3+URZ+0x31820], R5 ;  /* 0x03182005030075a7 */ /* 0x0022a400080011ff */
[----:B--2---:R-:W-:Y:S05]  /*4230*/  @!P0 NANOSLEEP.SYNCS 0x989680 ;  /* 0x009896800000895d */ /* 0x004fea0003900000 */
[----:B------:R-:W2:Y:S02]  /*4240*/  @!P0 SYNCS.PHASECHK.TRANS64 P0, [R3+URZ+0x31820], R5 ;  /* 0x03182005030085a7 */ /* 0x000ea400080010ff */
[----:B--2---:R-:W-:Y:S05]  /*4250*/  @!P0 BRA `(.L_x_67) ;  /* 0xfffffffc00f08947 */ /* 0x004fea000383ffff */
[----:B------:R-:W-:Y:S05]  /*4260*/  BRA `(.L_x_68) ;  /* 0xffffffd800287947 */ /* 0x000fea000383ffff */
.L_x_26:
[----:B-1----:R-:W-:-:S07]  /*4270*/  MOV R5, R4 ;  /* 0x0000000400057202 */ /* 0x002fce0000000f00 */
.L_x_69:
[----:B-1----:R1:W2:Y:S02]  /*4280*/  SYNCS.PHASECHK.TRANS64.TRYWAIT P0, [R3+URZ+0x31828], R5 ;  /* 0x03182805030075a7 */ /* 0x0022a400080011ff */
[----:B--2---:R-:W-:Y:S05]  /*4290*/  @!P0 NANOSLEEP.SYNCS 0x989680 ;  /* 0x009896800000895d */ /* 0x004fea0003900000 */
[----:B------:R-:W2:Y:S02]  /*42a0*/  @!P0 SYNCS.PHASECHK.TRANS64 P0, [R3+URZ+0x31828], R5 ;  /* 0x03182805030085a7 */ /* 0x000ea400080010ff */
[----:B--2---:R-:W-:Y:S05]  /*42b0*/  @!P0 BRA `(.L_x_69) ;  /* 0xfffffffc00f08947 */ /* 0x004fea000383ffff */
[----:B------:R-:W-:Y:S05]  /*42c0*/  BRA `(.L_x_70) ;  /* 0xffffffd800b87947 */ /* 0x000fea000383ffff */
.L_x_27:
[----:B-1----:R-:W-:-:S07]  /*42d0*/  MOV R5, R4 ;  /* 0x0000000400057202 */ /* 0x002fce0000000f00 */
.L_x_71:
[----:B-1----:R1:W2:Y:S02]  /*42e0*/  SYNCS.PHASECHK.TRANS64.TRYWAIT P0, [R3+URZ+0x31830], R5 ;  /* 0x03183005030075a7 */ /* 0x0022a400080011ff */
[----:B--2---:R-:W-:Y:S05]  /*42f0*/  @!P0 NANOSLEEP.SYNCS 0x989680 ;  /* 0x009896800000895d */ /* 0x004fea0003900000 */
[----:B------:R-:W2:Y:S02]  /*4300*/  @!P0 SYNCS.PHASECHK.TRANS64 P0, [R3+URZ+0x31830], R5 ;  /* 0x03183005030085a7 */ /* 0x000ea400080010ff */
[----:B--2---:R-:W-:Y:S05]  /*4310*/  @!P0 BRA `(.L_x_71) ;  /* 0xfffffffc00f08947 */ /* 0x004fea000383ffff */
[----:B------:R-:W-:Y:S05]  /*4320*/  BRA `(.L_x_72) ;  /* 0xffffffd800f87947 */ /* 0x000fea000383ffff */
.L_x_28:
[-C--:B------:R-:W-:Y:S02]  /*4330*/  MOV R20, R4.reuse ;  /* 0x0000000400147202 */ /* 0x080fe40000000f00 */
[----:B------:R-:W-:-:S07]  /*4340*/  MOV R21, R4 ;  /* 0x0000000400157202 */ /* 0x000fce0000000f00 */
.L_x_73:
[----:B-1----:R1:W2:Y:S02]  /*4350*/  SYNCS.PHASECHK.TRANS64.TRYWAIT P0, [R3+URZ+0x31838], R21 ;  /* 0x03183815030075a7 */ /* 0x0022a400080011ff */
[----:B--2---:R-:W-:Y:S05]  /*4360*/  @!P0 NANOSLEEP.SYNCS 0x989680 ;  /* 0x009896800000895d */ /* 0x004fea0003900000 */
[----:B------:R-:W2:Y:S02]  /*4370*/  @!P0 SYNCS.PHASECHK.TRANS64 P0, [R3+URZ+0x31838], R21 ;  /* 0x03183815030085a7 */ /* 0x000ea400080010ff */
[----:B--2---:R-:W-:Y:S05]  /*4380*/  @!P0 BRA `(.L_x_73) ;  /* 0xfffffffc00f08947 */ /* 0x004fea000383ffff */
[----:B------:R-:W-:Y:S05]  /*4390*/  BRA `(.L_x_74) ;  /* 0xffffffdc00307947 */ /* 0x000fea000383ffff */
.L_x_33:
[----:B------:R-:W-:-:S07]  /*43a0*/  MOV R4, R5 ;  /* 0x0000000500047202 */ /* 0x000fce0000000f00 */
.L_x_75:
[----:B-1----:R1:W2:Y:S02]  /*43b0*/  SYNCS.PHASECHK.TRANS64.TRYWAIT P2, [R2+URZ+0x31860], R5 ;  /* 0x03186005020075a7 */ /* 0x0022a400080411ff */
[----:B--2---:R-:W-:Y:S05]  /*43c0*/  @!P2 NANOSLEEP.SYNCS 0x989680 ;  /* 0x009896800000a95d */ /* 0x004fea0003900000 */
[----:B------:R-:W2:Y:S02]  /*43d0*/  @!P2 SYNCS.PHASECHK.TRANS64 P2, [R2+URZ+0x31860], R5 ;  /* 0x031860050200a5a7 */ /* 0x000ea400080410ff */
[----:B--2---:R-:W-:Y:S05]  /*43e0*/  @!P2 BRA `(.L_x_75) ;  /* 0xfffffffc00f0a947 */ /* 0x004fea000383ffff */
[----:B------:R-:W-:Y:S05]  /*43f0*/  BRA `(.L_x_76) ;  /* 0xffffffe0005c7947 */ /* 0x000fea000383ffff */
        .weak           $__internal_0_$__cuda_sm10x_tcgen05_guardrail_trap_col_being_dealloced_not_returned_by_alloc
        .type           $__internal_0_$__cuda_sm10x_tcgen05_guardrail_trap_col_being_dealloced_not_returned_by_alloc,@function
        .size           $__internal_0_$__cuda_sm10x_tcgen05_guardrail_trap_col_being_dealloced_not_returned_by_alloc,($__internal_1_$__cuda_sm10x_tcgen05_guardrail_trap_phase_invalid_during_alloc - $__internal_0_$__cuda_sm10x_tcgen05_guardrail_trap_col_being_dealloced_not_returned_by_alloc)
$__internal_0_$__cuda_sm10x_tcgen05_guardrail_trap_col_being_dealloced_not_returned_by_alloc:
[----:B------:R-:W-:Y:S05]  /*4400*/  BPT.TRAP 0x1 ;  /* 0x000000040000795c */ /* 0x000fea0000300000 */
[----:B------:R-:W-:-:S04]  /*4410*/  HFMA2 R3, -RZ, RZ, 0, 0 ;  /* 0x00000000ff037431 */ /* 0x000fc800000001ff */
[----:B------:R-:W-:Y:S05]  /*4420*/  RET.REL.NODEC R2 `(_ZN9deep_gemm24sm100_fp8_gemm_1d1d_implILN4cute4UMMA5MajorE0ELS3_0ELj0ELj4096ELj7168ELj128ELj224ELj128ELj1ELj128ELj128ELj64ELj4ELj128ELj128ELj1ELb0ELj150ELNS_8GemmTypeE0ELb0EN7cutlass10bfloat16_tENS_16EpilogueIdentityEEEvPijjj14CUtensorMap_stS9_S9_S9_S9_) ;  /* 0xffffffb802f47950 */ /* 0x000fea0003c3ffff */
        .weak           $__internal_1_$__cuda_sm10x_tcgen05_guardrail_trap_phase_invalid_during_alloc
        .type           $__internal_1_$__cuda_sm10x_tcgen05_guardrail_trap_phase_invalid_during_alloc,@function
        .size           $__internal_1_$__cuda_sm10x_tcgen05_guardrail_trap_phase_invalid_during_alloc,($__internal_2_$__cuda_sm10x_tcgen05_guardrail_trap_unallocated_columns_being_dealloced - $__internal_1_$__cuda_sm10x_tcgen05_guardrail_trap_phase_invalid_during_alloc)
$__internal_1_$__cuda_sm10x_tcgen05_guardrail_trap_phase_invalid_during_alloc:
[----:B------:R-:W-:Y:S05]  /*4430*/  BPT.TRAP 0x1 ;  /* 0x000000040000795c */ /* 0x000fea0000300000 */
[----:B------:R-:W-:-:S04]  /*4440*/  MOV R5, 0x0 ;  /* 0x0000000000057802 */ /* 0x000fc80000000f00 */
[----:B------:R-:W-:Y:S05]  /*4450*/  RET.REL.NODEC R4 `(_ZN9deep_gemm24sm100_fp8_gemm_1d1d_implILN4cute4UMMA5MajorE0ELS3_0ELj0ELj4096ELj7168ELj128ELj224ELj128ELj1ELj128ELj128ELj64ELj4ELj128ELj128ELj1ELb0ELj150ELNS_8GemmTypeE0ELb0EN7cutlass10bfloat16_tENS_16EpilogueIdentityEEEvPijjj14CUtensorMap_stS9_S9_S9_S9_) ;  /* 0xffffffb804e87950 */ /* 0x000fea0003c3ffff */
        .weak           $__internal_2_$__cuda_sm10x_tcgen05_guardrail_trap_unallocated_columns_being_dealloced
        .type           $__internal_2_$__cuda_sm10x_tcgen05_guardrail_trap_unallocated_columns_being_dealloced,@function
        .size           $__internal_2_$__cuda_sm10x_tcgen05_guardrail_trap_unallocated_columns_being_dealloced,($__internal_3_$__cuda_sm20_div_u16 - $__internal_2_$__cuda_sm10x_tcgen05_guardrail_trap_unallocated_columns_being_dealloced)
$__internal_2_$__cuda_sm10x_tcgen05_guardrail_trap_unallocated_columns_being_dealloced:
[----:B------:R-:W-:Y:S05]  /*4460*/  BPT.TRAP 0x1 ;  /* 0x000000040000795c */ /* 0x000fea0000300000 */
[----:B------:R-:W-:-:S04]  /*4470*/  HFMA2 R3, -RZ, RZ, 0, 0 ;  /* 0x00000000ff037431 */ /* 0x000fc800000001ff */
[----:B------:R-:W-:Y:S05]  /*4480*/  RET.REL.NODEC R2 `(_ZN9deep_gemm24sm100_fp8_gemm_1d1d_implILN4cute4UMMA5MajorE0ELS3_0ELj0ELj4096ELj7168ELj128ELj224ELj128ELj1ELj128ELj128ELj64ELj4ELj128ELj128ELj1ELb0ELj150ELNS_8GemmTypeE0ELb0EN7cutlass10bfloat16_tENS_16EpilogueIdentityEEEvPijjj14CUtensorMap_stS9_S9_S9_S9_) ;  /* 0xffffffb802dc7950 */ /* 0x000fea0003c3ffff */
        .weak           $__internal_3_$__cuda_sm20_div_u16
        .type           $__internal_3_$__cuda_sm20_div_u16,@function
        .size           $__internal_3_$__cuda_sm20_div_u16,(.L_x_81 - $__internal_3_$__cuda_sm20_div_u16)
$__internal_3_$__cuda_sm20_div_u16:
[----:B------:R-:W1:Y:S01]  /*4490*/  I2F.U16 R8, R35 ;  /* 0x0000002300087306 */ /* 0x000e620000101000 */
[----:B------:R-:W-:-:S07]  /*44a0*/  IMAD.MOV.U32 R5, RZ, RZ, 0x4b800000 ;  /* 0x4b800000ff057424 */ /* 0x000fce00078e00ff */
[----:B------:R-:W-:Y:S01]  /*44b0*/  I2F.U16.RZ R7, R7 ;  /* 0x0000000700077306 */ /* 0x000fe2000010d000 */
[C---:B-1----:R-:W-:Y:S02]  /*44c0*/  FSETP.GEU.AND P1, PT, |R8|.reuse, 1.175494350822287508e-38, PT ;  /* 0x008000000800780b */ /* 0x042fe40003f2e200 */
[----:B------:R-:W-:Y:S02]  /*44d0*/  FSETP.GT.AND P2, PT, |R8|, 8.50705917302346158658e+37, PT ;  /* 0x7e8000000800780b */ /* 0x000fe40003f44200 */
[----:B------:R-:W-:Y:S02]  /*44e0*/  FSEL R5, R5, 1, !P1 ;  /* 0x3f80000005057808 */ /* 0x000fe40004800000 */
[----:B------:R-:W-:Y:S02]  /*44f0*/  ISETP.NE.U32.AND P1, PT, R35, RZ, PT ;  /* 0x000000ff2300720c */ /* 0x000fe40003f25070 */
[----:B------:R-:W-:-:S05]  /*4500*/  FSEL R5, R5, 0.25, !P2 ;  /* 0x3e80000005057808 */ /* 0x000fca0005000000 */
[----:B------:R-:W-:-:S06]  /*4510*/  FMUL R8, R8, R5 ;  /* 0x0000000508087220 */ /* 0x000fcc0000400000 */
[----:B------:R-:W1:Y:S02]  /*4520*/  MUFU.RCP R8, R8 ;  /* 0x0000000800087308 */ /* 0x000e640000001000 */
[----:B-1----:R-:W-:-:S04]  /*4530*/  FMUL R10, R5, R8 ;  /* 0x00000008050a7220 */ /* 0x002fc80000400000 */
[----:B------:R-:W-:-:S04]  /*4540*/  VIADD R10, R10, 0x2 ;  /* 0x000000020a0a7836 */ /* 0x000fc80000000000 */
[----:B------:R-:W-:Y:S01]  /*4550*/  FMUL.RZ R10, R7, R10 ;  /* 0x0000000a070a7220 */ /* 0x000fe2000040c000 */
[----:B------:R-:W-:-:S03]  /*4560*/  IMAD.MOV.U32 R7, RZ, RZ, 0x0 ;  /* 0x00000000ff077424 */ /* 0x000fc600078e00ff */
[----:B------:R-:W1:Y:S02]  /*4570*/  F2I.U32.TRUNC.NTZ R36, R10 ;  /* 0x0000000a00247305 */ /* 0x000e64000020f000 */
[----:B-1----:R-:W-:Y:S02]  /*4580*/  LOP3.LUT R36, R36, 0xffff, RZ, 0xc0, !PT ;  /* 0x0000ffff24247812 */ /* 0x002fe400078ec0ff */
[----:B------:R-:W-:Y:S01]  /*4590*/  @!P1 MOV R36, 0xffffffff ;  /* 0xffffffff00249802 */ /* 0x000fe20000000f00 */
[----:B------:R-:W-:Y:S06]  /*45a0*/  RET.REL.NODEC R6 `(_ZN9deep_gemm24sm100_fp8_gemm_1d1d_implILN4cute4UMMA5MajorE0ELS3_0ELj0ELj4096ELj7168ELj128ELj224ELj128ELj1ELj128ELj128ELj64ELj4ELj128ELj128ELj1ELb0ELj150ELNS_8GemmTypeE0ELb0EN7cutlass10bfloat16_tENS_16EpilogueIdentityEEEvPijjj14CUtensorMap_stS9_S9_S9_S9_) ;  /* 0xffffffb806947950 */ /* 0x000fec0003c3ffff */
.L_x_77:
[----:B------:R-:W-:-:S00]  /*45b0*/  BRA `(.L_x_77) ;  /* 0xfffffffc00fc7947 */ /* 0x000fc0000383ffff */
[----:B------:R-:W-:-:S00]  /*45c0*/  NOP ;  /* 0x0000000000007918 */ /* 0x000fc00000000000 */
        /* <DEDUP_REMOVED lines=11> */
.L_x_81:


//--------------------- .nv.shared._ZN9deep_gemm24sm100_fp8_gemm_1d1d_implILN4cute4UMMA5MajorE0ELS3_0ELj0ELj4096ELj7168ELj128ELj224ELj128ELj1ELj128ELj128ELj64ELj4ELj128ELj128ELj1ELb0ELj150ELNS_8GemmTypeE0ELb0EN7cutlass10bfloat16_tENS_16EpilogueIdentityEEEvPijjj14CUtensorMap_stS9_S9_S9_S9_ --------------------------
	.section	.nv.shared._ZN9deep_gemm24sm100_fp8_gemm_1d1d_implILN4cute4UMMA5MajorE0ELS3_0ELj0ELj4096ELj7168ELj128ELj224ELj128ELj1ELj128ELj128ELj64ELj4ELj128ELj128ELj1ELb0ELj150ELNS_8GemmTypeE0ELb0EN7cutlass10bfloat16_tENS_16EpilogueIdentityEEEvPijjj14CUtensorMap_stS9_S9_S9_S9_,"aw",@nobits
	.sectionflags	@""
	.align	1024
	.zero		1024


//--------------------- .nv.shared.reserved.0     --------------------------
	.section	.nv.shared.reserved.0,"aw",@nobits
	.align	8
	.weak		__nv_reservedSMEM_offset_0_alias
	.size		__nv_reservedSMEM_offset_0_alias, 0, 64
	.other		__nv_reservedSMEM_offset_0_alias,@"STO_CUDA_RESERVED_SHARED STV_DEFAULT"
__nv_reservedSMEM_offset_0_alias:
	.zero		0
.nv.shared.reserved.0:
	.zero		64
	.weak		__nv_reservedSMEM_allocation_phase
	.type		__nv_reservedSMEM_allocation_phase,@object
	.size		__nv_reservedSMEM_allocation_phase,(.L_0 - __nv_reservedSMEM_allocation_phase)
__nv_reservedSMEM_allocation_phase:
	.zero		1
.L_0:
	.zero		7
	.weak		__nv_reservedSMEM_devtool_atexit_pc
	.type		__nv_reservedSMEM_devtool_atexit_pc,@object
	.size		__nv_reservedSMEM_devtool_atexit_pc,(__nv_reservedSMEM_allocation_mask - __nv_reservedSMEM_devtool_atexit_pc)
__nv_reservedSMEM_devtool_atexit_pc:
	.zero		8
	.weak		__nv_reservedSMEM_allocation_mask
	.type		__nv_reservedSMEM_allocation_mask,@object
	.size		__nv_reservedSMEM_allocation_mask,(.L_2 - __nv_reservedSMEM_allocation_mask)
__nv_reservedSMEM_allocation_mask:
	.zero		4
.L_2:


//--------------------- .nv.global                --------------------------
	.section	.nv.global,"aw",@nobits
.nv.global:
	.type		_ZN47_INTERNAL_aadf507f_9_kernel_cu_88a5401a_28962764cute1_E,@object
	.size		_ZN47_INTERNAL_aadf507f_9_kernel_cu_88a5401a_28962764cute1_E,(_ZN47_INTERNAL_aadf507f_9_kernel_cu_88a5401a_28962764cuda3std3__45__cpo6cbeginE - _ZN47_INTERNAL_aadf507f_9_kernel_cu_88a5401a_28962764cute1_E)
_ZN47_INTERNAL_aadf507f_9_kernel_cu_88a5401a_28962764cute1_E:
	.zero		1
	.type		_ZN47_INTERNAL_aadf507f_9_kernel_cu_88a5401a_28962764cuda3std3__45__cpo6cbeginE,@object
	.size		_ZN47_INTERNAL_aadf507f_9_kernel_cu_88a5401a_28962764cuda3std3__45__cpo6cbeginE,(_ZN47_INTERNAL_aadf507f_9_kernel_cu_88a5401a_28962764cuda3std3__48in_placeE - _ZN47_INTERNAL_aadf507f_9_kernel_cu_88a5401a_28962764cuda3std3__45__cpo6cbeginE)
_ZN47_INTERNAL_aadf507f_9_kernel_cu_88a5401a_28962764cuda3std3__45__cpo6cbeginE:
	.zero		1
	.type		_ZN47_INTERNAL_aadf507f_9_kernel_cu_88a5401a_28962764cuda3std3__48in_placeE,@object
	.size		_ZN47_INTERNAL_aadf507f_9_kernel_cu_88a5401a_28962764cuda3std3__48in_placeE,(_ZN47_INTERNAL_aadf507f_9_kernel_cu_88a5401a_28962764cuda3std6ranges3__45__cpo9iter_moveE - _ZN47_INTERNAL_aadf507f_9_kernel_cu_88a5401a_28962764cuda3std3__48in_placeE)
_ZN47_INTERNAL_aadf507f_9_kernel_cu_88a5401a_28962764cuda3std3__48in_placeE:
	.zero		1
	.type		_ZN47_INTERNAL_aadf507f_9_kernel_cu_88a5401a_28962764cuda3std6ranges3__45__cpo9iter_moveE,@object
	.size		_ZN47_INTERNAL_aadf507f_9_kernel_cu_88a5401a_28962764cuda3std6ranges3__45__cpo9iter_moveE,(_ZN47_INTERNAL_aadf507f_9_kernel_cu_88a5401a_28962764cuda3std3__45__cpo5beginE - _ZN47_INTERNAL_aadf507f_9_kernel_cu_88a5401a_28962764cuda3std6ranges3__45__cpo9iter_moveE)
_ZN47_INTERNAL_aadf507f_9_kernel_cu_88a5401a_28962764cuda3std6ranges3__45__cpo9iter_moveE:
	.zero		1
	.type		_ZN47_INTERNAL_aadf507f_9_kernel_cu_88a5401a_28962764cuda3std3__45__cpo5beginE,@object
	.size		_ZN47_INTERNAL_aadf507f_9_kernel_cu_88a5401a_28962764cuda3std3__45__cpo5beginE,(_ZN47_INTERNAL_aadf507f_9_kernel_cu_88a5401a_28962764cuda3std3__449_GLOBAL__N__aadf507f_9_kernel_cu_88a5401a_28962766ignoreE - _ZN47_INTERNAL_aadf507f_9_kernel_cu_88a5401a_28962764cuda3std3__45__cpo5beginE)
_ZN47_INTERNAL_aadf507f_9_kernel_cu_88a5401a_28962764cuda3std3__45__cpo5beginE:
	.zero		1
	.type		_ZN47_INTERNAL_aadf507f_9_kernel_cu_88a5401a_28962764cuda3std3__449_GLOBAL__N__aadf507f_9_kernel_cu_88a5401a_28962766ignoreE,@object
	.size		_ZN47_INTERNAL_aadf507f_9_kernel_cu_88a5401a_28962764cuda3std3__449_GLOBAL__N__aadf507f_9_kernel_cu_88a5401a_28962766ignoreE,(_ZN47_INTERNAL_aadf507f_9_kernel_cu_88a5401a_28962764cute7productE - _ZN47_INTERNAL_aadf507f_9_kernel_cu_88a5401a_28962764cuda3std3__449_GLOBAL__N__aadf507f_9_kernel_cu_88a5401a_28962766ignoreE)
_ZN47_INTERNAL_aadf507f_9_kernel_cu_88a5401a_28962764cuda3std3__449_GLOBAL__N__aadf507f_9_kernel_cu_88a5401a_28962766ignoreE:
	.zero		1
	.type		_ZN47_INTERNAL_aadf507f_9_kernel_cu_88a5401a_28962764cute7productE,@object
	.size		_ZN47_INTERNAL_aadf507f_9_kernel_cu_88a5401a_28962764cute7productE,(_ZN47_INTERNAL_aadf507f_9_kernel_cu_88a5401a_28962764cuda3std3__45__cpo3endE - _ZN47_INTERNAL_aadf507f_9_kernel_cu_88a5401a_28962764cute7productE)
_ZN47_INTERNAL_aadf507f_9_kernel_cu_88a5401a_28962764cute7productE:
	.zero		1
	.type		_ZN47_INTERNAL_aadf507f_9_kernel_cu_88a5401a_28962764cuda3std3__45__cpo3endE,@object
	.size		_ZN47_INTERNAL_aadf507f_9_kernel_cu_88a5401a_28962764cuda3std3__45__cpo3endE,(_ZN47_INTERNAL_aadf507f_9_kernel_cu_88a5401a_28962764cuda3std3__419piecewise_constructE - _ZN47_INTERNAL_aadf507f_9_kernel_cu_88a5401a_28962764cuda3std3__45__cpo3endE)
_ZN47_INTERNAL_aadf507f_9_kernel_cu_88a5401a_28962764cuda3std3__45__cpo3endE:
	.zero		1
	.type		_ZN47_INTERNAL_aadf507f_9_kernel_cu_88a5401a_28962764cuda3std3__419piecewise_constructE,@object
	.size		_ZN47_INTERNAL_aadf507f_9_kernel_cu_88a5401a_28962764cuda3std3__419piecewise_constructE,(_ZN47_INTERNAL_aadf507f_9_kernel_cu_88a5401a_28962764cuda3std3__45__cpo4cendE - _ZN47_INTERNAL_aadf507f_9_kernel_cu_88a5401a_28962764cuda3std3__419piecewise_constructE)
_ZN47_INTERNAL_aadf507f_9_kernel_cu_88a5401a_28962764cuda3std3__419piecewise_constructE:
	.zero		1
	.type		_ZN47_INTERNAL_aadf507f_9_kernel_cu_88a5401a_28962764cuda3std3__45__cpo4cendE,@object
	.size		_ZN47_INTERNAL_aadf507f_9_kernel_cu_88a5401a_28962764cuda3std3__45__cpo4cendE,(_ZN47_INTERNAL_aadf507f_9_kernel_cu_88a5401a_28962764cuda3std6ranges3__45__cpo4swapE - _ZN47_INTERNAL_aadf507f_9_kernel_cu_88a5401a_28962764cuda3std3__45__cpo4cendE)
_ZN47_INTERNAL_aadf507f_9_kernel_cu_88a5401a_28962764cuda3std3__45__cpo4cendE:
	.zero		1
	.type		_ZN47_INTERNAL_aadf507f_9_kernel_cu_88a5401a_28962764cuda3std6ranges3__45__cpo4swapE,@object
	.size		_ZN47_INTERNAL_aadf507f_9_kernel_cu_88a5401a_28962764cuda3std6ranges3__45__cpo4swapE,(.L_10 - _ZN47_INTERNAL_aadf507f_9_kernel_cu_88a5401a_28962764cuda3std6ranges3__45__cpo4swapE)
_ZN47_INTERNAL_aadf507f_9_kernel_cu_88a5401a_28962764cuda3std6ranges3__45__cpo4swapE:
	.zero		1
.L_10:


//--------------------- .nv.constant0._ZN9deep_gemm24sm100_fp8_gemm_1d1d_implILN4cute4UMMA5MajorE0ELS3_0ELj0ELj4096ELj7168ELj128ELj224ELj128ELj1ELj128ELj128ELj64ELj4ELj128ELj128ELj1ELb0ELj150ELNS_8GemmTypeE0ELb0EN7cutlass10bfloat16_tENS_16EpilogueIdentityEEEvPijjj14CUtensorMap_stS9_S9_S9_S9_ --------------------------
	.section	.nv.constant0._ZN9deep_gemm24sm100_fp8_gemm_1d1d_implILN4cute4UMMA5MajorE0ELS3_0ELj0ELj4096ELj7168ELj128ELj224ELj128ELj1ELj128ELj128ELj64ELj4ELj128ELj128ELj1ELb0ELj150ELNS_8GemmTypeE0ELb0EN7cutlass10bfloat16_tENS_16EpilogueIdentityEEEvPijjj14CUtensorMap_stS9_S9_S9_S9_,"a",@progbits
	.sectionflags	@""
	.align	4
.nv.constant0._ZN9deep_gemm24sm100_fp8_gemm_1d1d_implILN4cute4UMMA5MajorE0ELS3_0ELj0ELj4096ELj7168ELj128ELj224ELj128ELj1ELj128ELj128ELj64ELj4ELj128ELj128ELj1ELb0ELj150ELNS_8GemmTypeE0ELb0EN7cutlass10bfloat16_tENS_16EpilogueIdentityEEEvPijjj14CUtensorMap_stS9_S9_S9_S9_:
	.zero		1600


//--------------------- SYMBOLS --------------------------

	.type		.nv.reservedSmem.offset0,@object
	.size		.nv.reservedSmem.offset0,0x4
	.type		.nv.reservedSmem.cap,@object
	.size		.nv.reservedSmem.cap,0x4
